// auto-generated by cutlass_sweep.gemm — config: {"arch": "sm_100", "cluster_m": 1, "cluster_n": 8, "dtype": "bf16", "dtype_b": "bf16", "layout": "nt", "stages": 0, "tile_k": 128, "tile_m": 128, "tile_n": 128}
#include "cutlass/cutlass.h"
#include "cutlass/gemm/collective/collective_builder.hpp"
#include "cutlass/gemm/device/gemm_universal_adapter.h"
#include "cutlass/gemm/kernel/gemm_universal.hpp"
#include "cutlass/epilogue/collective/collective_builder.hpp"

using ElemA = cutlass::bfloat16_t;
using ElemB = cutlass::bfloat16_t;
using ElemCD = cutlass::bfloat16_t;
using Acc  = float;
using TileShape    = cute::Shape<cute::_128, cute::_128, cute::_128>;
using ClusterShape = cute::Shape<cute::_1, cute::_8, cute::_1>;

using CollectiveEpilogue = typename cutlass::epilogue::collective::CollectiveBuilder<
    cutlass::arch::Sm100, cutlass::arch::OpClassTensorOp,
    TileShape, ClusterShape,
    cutlass::epilogue::collective::EpilogueTileAuto,
    Acc, Acc,
    ElemCD, cutlass::layout::RowMajor, 128 / cutlass::sizeof_bits<ElemCD>::value,
    ElemCD, cutlass::layout::RowMajor, 128 / cutlass::sizeof_bits<ElemCD>::value,
    cutlass::epilogue::collective::EpilogueScheduleAuto
  >::CollectiveOp;

using CollectiveMainloop = typename cutlass::gemm::collective::CollectiveBuilder<
    cutlass::arch::Sm100, cutlass::arch::OpClassTensorOp,
    ElemA, cutlass::layout::RowMajor, 128 / cutlass::sizeof_bits<ElemA>::value,
    ElemB, cutlass::layout::ColumnMajor, 128 / cutlass::sizeof_bits<ElemB>::value,
    Acc,
    TileShape, ClusterShape,
    cutlass::gemm::collective::StageCountAutoCarveout<static_cast<int>(sizeof(typename CollectiveEpilogue::SharedStorage))>,
    cutlass::gemm::collective::KernelScheduleAuto
  >::CollectiveOp;

using GemmKernel = cutlass::gemm::kernel::GemmUniversal<
    cute::Shape<int,int,int,int>,
    CollectiveMainloop,
    CollectiveEpilogue
>;
using Gemm = cutlass::gemm::device::GemmUniversalAdapter<GemmKernel>;

// Force the device kernel symbol into the cubin without needing a host main.
auto* _anchor = &cutlass::device_kernel<GemmKernel>;


// ===== COMPILED SASS (sm_100a) =====

	.target	sm_100a

	.elftype	@"ET_EXEC"


//--------------------- .note.nv.tkinfo           --------------------------
	.section	.note.nv.tkinfo,"",@"SHT_NOTE"
	.sectionflags	@"SHF_NOTE_NV_TKINFO"
	.tkinfo
        /*0018*/ 	.word	0x00000002
        /*0030*/ 	.string	""
        /*0030*/ 	.string	"ptxas"
        /*0030*/ 	.string	"Cuda compilation tools, release 13.0, V13.0.88"
        /*0030*/ 	.string	"Build cuda_13.0.r13.0/compiler.36424714_0"
        /*0030*/ 	.string	"-arch sm_100a -m 64 "



//--------------------- .note.nv.cuinfo           --------------------------
	.section	.note.nv.cuinfo,"",@"SHT_NOTE"
	.sectionflags	@"SHF_NOTE_NV_CUINFO"
        /*0018*/ 	.short	0x0002
        /*001a*/ 	.short	0x0064
        /*001c*/ 	.short	0x0082
	.zero		2


//--------------------- .nv.info                  --------------------------
	.section	.nv.info,"",@"SHT_CUDA_INFO"
	.align	4


	//----- nvinfo : EIATTR_REGCOUNT
	.align		4
        /*0000*/ 	.byte	0x04, 0x2f
        /*0002*/ 	.short	(.L_19 - .L_18)
	.align		4
.L_18:
        /*0004*/ 	.word	index@(_ZN7cutlass13device_kernelINS_4gemm6kernel13GemmUniversalIN4cute5tupleIJiiiiEEENS1_10collective13CollectiveMmaINS1_35MainloopSm100TmaUmmaWarpSpecializedILi3ELi2ELi4ENS5_IJNS4_1CILi1EEENSA_ILi8EEESB_EEEEENS5_IJNSA_ILi128EEESF_SF_EEENS_10bfloat16_tENS5_IJlSB_lEEESH_SI_NS4_8TiledMMAINS4_8MMA_AtomIJNS4_20SM100_MMA_F16BF16_SSISH_SH_fLi128ELi128ELNS4_4UMMA5MajorE0ELSN_0ELNSM_7ScaleInE0ELSO_0EEEEEENS4_6LayoutINS5_IJSB_SB_SB_EEENS5_IJNSA_ILi0EEEST_ST_EEEEENS5_IJNS4_10UnderscoreESW_SW_EEEEENS4_23SM90_TMA_LOAD_MULTICASTENS4_14ComposedLayoutINS4_7SwizzleILi3ELi4ELi3EEENS4_18smem_ptr_flag_bitsILi16EEENSR_INS5_IJSC_NSA_ILi64EEEEEENS5_IJS15_SB_EEEEEEEvNS4_8identityENS4_13SM90_TMA_LOADES19_vS1A_EENS_8epilogue10collective18CollectiveEpilogueINS1D_23Sm100TmaWarpSpecializedILi4ELi2ELi32ELb1ELb0EEEJSG_NS5_IJNSR_ISF_SB_EENSR_INSA_ILi32EEESB_EEEEESH_SI_SH_SI_NS1D_6fusion15FusionCallbacksIS1H_NS1M_17LinearCombinationISH_fSH_fLNS_15FloatRoundStyleE2EEESG_S1L_JEEENS4_5SM1004TMEM4LOAD26SM100_TMEM_LOAD_32dp32b32xES1B_NS10_INS11_ILi2ELi4ELi3EEES14_NSR_INS5_IJSC_S1J_EEENS5_IJS1J_SB_EEEEEEENS4_39AutoVectorizingCopyWithAssumedAlignmentILi128EEENS4_14SM90_TMA_STOREES20_S22_S22_EEEvvEEEEvNT_6ParamsE)
        /*0008*/ 	.word	0x00000076


	//----- nvinfo : EIATTR_FRAME_SIZE
	.align		4
.L_19:
        /*000c*/ 	.byte	0x04, 0x11
        /*000e*/ 	.short	(.L_21 - .L_20)
	.align		4
.L_20:
        /*0010*/ 	.word	index@($__internal_2_$__cuda_sm10x_tcgen05_guardrail_trap_unallocated_columns_being_dealloced)
        /*0014*/ 	.word	0x00000000


	//----- nvinfo : EIATTR_FRAME_SIZE
	.align		4
.L_21:
        /*0018*/ 	.byte	0x04, 0x11
        /*001a*/ 	.short	(.L_23 - .L_22)
	.align		4
.L_22:
        /*001c*/ 	.word	index@($__internal_1_$__cuda_sm10x_tcgen05_guardrail_trap_phase_invalid_during_alloc)
        /*0020*/ 	.word	0x00000000


	//----- nvinfo : EIATTR_FRAME_SIZE
	.align		4
.L_23:
        /*0024*/ 	.byte	0x04, 0x11
        /*0026*/ 	.short	(.L_25 - .L_24)
	.align		4
.L_24:
        /*0028*/ 	.word	index@($__internal_0_$__cuda_sm10x_tcgen05_guardrail_trap_col_being_dealloced_not_returned_by_alloc)
        /*002c*/ 	.word	0x00000000


	//----- nvinfo : EIATTR_FRAME_SIZE
	.align		4
.L_25:
        /*0030*/ 	.byte	0x04, 0x11
        /*0032*/ 	.short	(.L_27 - .L_26)
	.align		4
.L_26:
        /*0034*/ 	.word	index@(_ZN7cutlass13device_kernelINS_4gemm6kernel13GemmUniversalIN4cute5tupleIJiiiiEEENS1_10collective13CollectiveMmaINS1_35MainloopSm100TmaUmmaWarpSpecializedILi3ELi2ELi4ENS5_IJNS4_1CILi1EEENSA_ILi8EEESB_EEEEENS5_IJNSA_ILi128EEESF_SF_EEENS_10bfloat16_tENS5_IJlSB_lEEESH_SI_NS4_8TiledMMAINS4_8MMA_AtomIJNS4_20SM100_MMA_F16BF16_SSISH_SH_fLi128ELi128ELNS4_4UMMA5MajorE0ELSN_0ELNSM_7ScaleInE0ELSO_0EEEEEENS4_6LayoutINS5_IJSB_SB_SB_EEENS5_IJNSA_ILi0EEEST_ST_EEEEENS5_IJNS4_10UnderscoreESW_SW_EEEEENS4_23SM90_TMA_LOAD_MULTICASTENS4_14ComposedLayoutINS4_7SwizzleILi3ELi4ELi3EEENS4_18smem_ptr_flag_bitsILi16EEENSR_INS5_IJSC_NSA_ILi64EEEEEENS5_IJS15_SB_EEEEEEEvNS4_8identityENS4_13SM90_TMA_LOADES19_vS1A_EENS_8epilogue10collective18CollectiveEpilogueINS1D_23Sm100TmaWarpSpecializedILi4ELi2ELi32ELb1ELb0EEEJSG_NS5_IJNSR_ISF_SB_EENSR_INSA_ILi32EEESB_EEEEESH_SI_SH_SI_NS1D_6fusion15FusionCallbacksIS1H_NS1M_17LinearCombinationISH_fSH_fLNS_15FloatRoundStyleE2EEESG_S1L_JEEENS4_5SM1004TMEM4LOAD26SM100_TMEM_LOAD_32dp32b32xES1B_NS10_INS11_ILi2ELi4ELi3EEES14_NSR_INS5_IJSC_S1J_EEENS5_IJS1J_SB_EEEEEEENS4_39AutoVectorizingCopyWithAssumedAlignmentILi128EEENS4_14SM90_TMA_STOREES20_S22_S22_EEEvvEEEEvNT_6ParamsE)
        /*0038*/ 	.word	0x00000000


	//----- nvinfo : EIATTR_MIN_STACK_SIZE
	.align		4
.L_27:
        /*003c*/ 	.byte	0x04, 0x12
        /*003e*/ 	.short	(.L_29 - .L_28)
	.align		4
.L_28:
        /*0040*/ 	.word	index@(_ZN7cutlass13device_kernelINS_4gemm6kernel13GemmUniversalIN4cute5tupleIJiiiiEEENS1_10collective13CollectiveMmaINS1_35MainloopSm100TmaUmmaWarpSpecializedILi3ELi2ELi4ENS5_IJNS4_1CILi1EEENSA_ILi8EEESB_EEEEENS5_IJNSA_ILi128EEESF_SF_EEENS_10bfloat16_tENS5_IJlSB_lEEESH_SI_NS4_8TiledMMAINS4_8MMA_AtomIJNS4_20SM100_MMA_F16BF16_SSISH_SH_fLi128ELi128ELNS4_4UMMA5MajorE0ELSN_0ELNSM_7ScaleInE0ELSO_0EEEEEENS4_6LayoutINS5_IJSB_SB_SB_EEENS5_IJNSA_ILi0EEEST_ST_EEEEENS5_IJNS4_10UnderscoreESW_SW_EEEEENS4_23SM90_TMA_LOAD_MULTICASTENS4_14ComposedLayoutINS4_7SwizzleILi3ELi4ELi3EEENS4_18smem_ptr_flag_bitsILi16EEENSR_INS5_IJSC_NSA_ILi64EEEEEENS5_IJS15_SB_EEEEEEEvNS4_8identityENS4_13SM90_TMA_LOADES19_vS1A_EENS_8epilogue10collective18CollectiveEpilogueINS1D_23Sm100TmaWarpSpecializedILi4ELi2ELi32ELb1ELb0EEEJSG_NS5_IJNSR_ISF_SB_EENSR_INSA_ILi32EEESB_EEEEESH_SI_SH_SI_NS1D_6fusion15FusionCallbacksIS1H_NS1M_17LinearCombinationISH_fSH_fLNS_15FloatRoundStyleE2EEESG_S1L_JEEENS4_5SM1004TMEM4LOAD26SM100_TMEM_LOAD_32dp32b32xES1B_NS10_INS11_ILi2ELi4ELi3EEES14_NSR_INS5_IJSC_S1J_EEENS5_IJS1J_SB_EEEEEEENS4_39AutoVectorizingCopyWithAssumedAlignmentILi128EEENS4_14SM90_TMA_STOREES20_S22_S22_EEEvvEEEEvNT_6ParamsE)
        /*0044*/ 	.word	0x00000000
.L_29:


//--------------------- .nv.compat                --------------------------
	.section	.nv.compat,"",@"SHT_CUDA_COMPAT_INFO"
	.align	4
        /*0000*/ 	.byte	0x02, 0x09, 0x01, 0x00, 0x02, 0x02, 0x02, 0x00, 0x02, 0x05, 0x05, 0x00, 0x03, 0x07, 0x01, 0x01
        /*0010*/ 	.byte	0x02, 0x03, 0x01, 0x00, 0x02, 0x06, 0x01, 0x00, 0x04, 0x0b, 0x08, 0x00, 0x09, 0x00, 0x00, 0x00
        /*0020*/ 	.byte	0x00, 0x00, 0x00, 0x00


//--------------------- .nv.info._ZN7cutlass13device_kernelINS_4gemm6kernel13GemmUniversalIN4cute5tupleIJiiiiEEENS1_10collective13CollectiveMmaINS1_35MainloopSm100TmaUmmaWarpSpecializedILi3ELi2ELi4ENS5_IJNS4_1CILi1EEENSA_ILi8EEESB_EEEEENS5_IJNSA_ILi128EEESF_SF_EEENS_10bfloat16_tENS5_IJlSB_lEEESH_SI_NS4_8TiledMMAINS4_8MMA_AtomIJNS4_20SM100_MMA_F16BF16_SSISH_SH_fLi128ELi128ELNS4_4UMMA5MajorE0ELSN_0ELNSM_7ScaleInE0ELSO_0EEEEEENS4_6LayoutINS5_IJSB_SB_SB_EEENS5_IJNSA_ILi0EEEST_ST_EEEEENS5_IJNS4_10UnderscoreESW_SW_EEEEENS4_23SM90_TMA_LOAD_MULTICASTENS4_14ComposedLayoutINS4_7SwizzleILi3ELi4ELi3EEENS4_18smem_ptr_flag_bitsILi16EEENSR_INS5_IJSC_NSA_ILi64EEEEEENS5_IJS15_SB_EEEEEEEvNS4_8identityENS4_13SM90_TMA_LOADES19_vS1A_EENS_8epilogue10collective18CollectiveEpilogueINS1D_23Sm100TmaWarpSpecializedILi4ELi2ELi32ELb1ELb0EEEJSG_NS5_IJNSR_ISF_SB_EENSR_INSA_ILi32EEESB_EEEEESH_SI_SH_SI_NS1D_6fusion15FusionCallbacksIS1H_NS1M_17LinearCombinationISH_fSH_fLNS_15FloatRoundStyleE2EEESG_S1L_JEEENS4_5SM1004TMEM4LOAD26SM100_TMEM_LOAD_32dp32b32xES1B_NS10_INS11_ILi2ELi4ELi3EEES14_NSR_INS5_IJSC_S1J_EEENS5_IJS1J_SB_EEEEEEENS4_39AutoVectorizingCopyWithAssumedAlignmentILi128EEENS4_14SM90_TMA_STOREES20_S22_S22_EEEvvEEEEvNT_6ParamsE --------------------------
	.section	.nv.info._ZN7cutlass13device_kernelINS_4gemm6kernel13GemmUniversalIN4cute5tupleIJiiiiEEENS1_10collective13CollectiveMmaINS1_35MainloopSm100TmaUmmaWarpSpecializedILi3ELi2ELi4ENS5_IJNS4_1CILi1EEENSA_ILi8EEESB_EEEEENS5_IJNSA_ILi128EEESF_SF_EEENS_10bfloat16_tENS5_IJlSB_lEEESH_SI_NS4_8TiledMMAINS4_8MMA_AtomIJNS4_20SM100_MMA_F16BF16_SSISH_SH_fLi128ELi128ELNS4_4UMMA5MajorE0ELSN_0ELNSM_7ScaleInE0ELSO_0EEEEEENS4_6LayoutINS5_IJSB_SB_SB_EEENS5_IJNSA_ILi0EEEST_ST_EEEEENS5_IJNS4_10UnderscoreESW_SW_EEEEENS4_23SM90_TMA_LOAD_MULTICASTENS4_14ComposedLayoutINS4_7SwizzleILi3ELi4ELi3EEENS4_18smem_ptr_flag_bitsILi16EEENSR_INS5_IJSC_NSA_ILi64EEEEEENS5_IJS15_SB_EEEEEEEvNS4_8identityENS4_13SM90_TMA_LOADES19_vS1A_EENS_8epilogue10collective18CollectiveEpilogueINS1D_23Sm100TmaWarpSpecializedILi4ELi2ELi32ELb1ELb0EEEJSG_NS5_IJNSR_ISF_SB_EENSR_INSA_ILi32EEESB_EEEEESH_SI_SH_SI_NS1D_6fusion15FusionCallbacksIS1H_NS1M_17LinearCombinationISH_fSH_fLNS_15FloatRoundStyleE2EEESG_S1L_JEEENS4_5SM1004TMEM4LOAD26SM100_TMEM_LOAD_32dp32b32xES1B_NS10_INS11_ILi2ELi4ELi3EEES14_NSR_INS5_IJSC_S1J_EEENS5_IJS1J_SB_EEEEEEENS4_39AutoVectorizingCopyWithAssumedAlignmentILi128EEENS4_14SM90_TMA_STOREES20_S22_S22_EEEvvEEEEvNT_6ParamsE,"",@"SHT_CUDA_INFO"
	.sectionflags	@""
	.align	4


	//----- nvinfo : EIATTR_CUDA_API_VERSION
	.align		4
        /*0000*/ 	.byte	0x04, 0x37
        /*0002*/ 	.short	(.L_31 - .L_30)
.L_30:
        /*0004*/ 	.word	0x00000082


	//----- nvinfo : EIATTR_KPARAM_INFO
	.align		4
.L_31:
        /*0008*/ 	.byte	0x04, 0x17
        /*000a*/ 	.short	(.L_33 - .L_32)
.L_32:
        /*000c*/ 	.word	0x00000000
        /*0010*/ 	.short	0x0000
        /*0012*/ 	.short	0x0000
        /*0014*/ 	.byte	0x00, 0xf0, 0x01, 0x20


	//----- nvinfo : EIATTR_AT_ENTRY_FRAGMENTS
	.align		4
.L_33:
        /*0018*/ 	.byte	0x04, 0x4f
        /*001a*/ 	.short	(.L_35 - .L_34)


	//   ....[0]....
.L_34:
        /*001c*/ 	.word	0x00000006


	//----- nvinfo : EIATTR_RESERVED_SMEM_USED
	.align		4
.L_35:
        /*0020*/ 	.byte	0x01, 0x41
	.zero		2


	//----- nvinfo : EIATTR_SPARSE_MMA_MASK
	.align		4
        /*0024*/ 	.byte	0x03, 0x50
        /*0026*/ 	.short	0x0000


	//----- nvinfo : EIATTR_TCGEN05_1CTA_USED
	.align		4
        /*0028*/ 	.byte	0x01, 0x51
	.zero		2


	//----- nvinfo : EIATTR_MAXREG_COUNT
	.align		4
        /*002c*/ 	.byte	0x03, 0x1b
        /*002e*/ 	.short	0x00ff


	//----- nvinfo : EIATTR_NUM_BARRIERS
	.align		4
        /*0030*/ 	.byte	0x02, 0x4c
        /*0032*/ 	.byte	0x07
	.zero		1


	//----- nvinfo : EIATTR_EXTERNS
	.align		4
        /*0034*/ 	.byte	0x04, 0x0f
        /*0036*/ 	.short	(.L_37 - .L_36)


	//   ....[0]....
	.align		4
.L_36:
        /*0038*/ 	.word	index@(__assertfail)


	//----- nvinfo : EIATTR_MERCURY_ISA_VERSION
	.align		4
.L_37:
        /*003c*/ 	.byte	0x03, 0x5f
        /*003e*/ 	.short	0x0101


	//----- nvinfo : EIATTR_INT_WARP_WIDE_INSTR_OFFSETS
	.align		4
        /*0040*/ 	.byte	0x04, 0x31
        /*0042*/ 	.short	(.L_39 - .L_38)


	//   ....[0]....
.L_38:
        /*0044*/ 	.word	0x00004070


	//   ....[1]....
        /*0048*/ 	.word	0x00004090


	//   ....[2]....
        /*004c*/ 	.word	0x000040c0


	//   ....[3]....
        /*0050*/ 	.word	0x00004c00


	//   ....[4]....
        /*0054*/ 	.word	0x00004c70


	//   ....[5]....
        /*0058*/ 	.word	0x00004d50


	//   ....[6]....
        /*005c*/ 	.word	0x00004dd0


	//   ....[7]....
        /*0060*/ 	.word	0x00004ed0


	//   ....[8]....
        /*0064*/ 	.word	0x00004f50


	//   ....[9]....
        /*0068*/ 	.word	0x00005040


	//   ....[10]....
        /*006c*/ 	.word	0x000050f0


	//----- nvinfo : EIATTR_COOP_GROUP_MASK_REGIDS
	.align		4
.L_39:
        /*0070*/ 	.byte	0x04, 0x29
        /*0072*/ 	.short	(.L_41 - .L_40)


	//   ....[0]....
.L_40:
        /*0074*/ 	.word	0xffffffff


	//   ....[1]....
        /*0078*/ 	.word	0xffffffff


	//   ....[2]....
        /*007c*/ 	.word	0xffffffff


	//   ....[3]....
        /*0080*/ 	.word	0xffffffff


	//   ....[4]....
        /*0084*/ 	.word	0xffffffff


	//   ....[5]....
        /*0088*/ 	.word	0xffffffff


	//   ....[6]....
        /*008c*/ 	.word	0xffffffff


	//   ....[7]....
        /*0090*/ 	.word	0xffffffff


	//   ....[8]....
        /*0094*/ 	.word	0xffffffff


	//   ....[9]....
        /*0098*/ 	.word	0xffffffff


	//   ....[10]....
        /*009c*/ 	.word	0xffffffff


	//   ....[11]....
        /*00a0*/ 	.word	0xffffffff


	//   ....[12]....
        /*00a4*/ 	.word	0xffffffff


	//   ....[13]....
        /*00a8*/ 	.word	0xffffffff


	//----- nvinfo : EIATTR_COOP_GROUP_INSTR_OFFSETS
	.align		4
.L_41:
        /*00ac*/ 	.byte	0x04, 0x28
        /*00ae*/ 	.short	(.L_43 - .L_42)


	//   ....[0]....
.L_42:
        /*00b0*/ 	.word	0x00000080


	//   ....[1]....
        /*00b4*/ 	.word	0x000004f0


	//   ....[2]....
        /*00b8*/ 	.word	0x00000680


	//   ....[3]....
        /*00bc*/ 	.word	0x00000820


	//   ....[4]....
        /*00c0*/ 	.word	0x00000920


	//   ....[5]....
        /*00c4*/ 	.word	0x00000a90


	//   ....[6]....
        /*00c8*/ 	.word	0x00000c30


	//   ....[7]....
        /*00cc*/ 	.word	0x00000de0


	//   ....[8]....
        /*00d0*/ 	.word	0x000022e0


	//   ....[9]....
        /*00d4*/ 	.word	0x00003100


	//   ....[10]....
        /*00d8*/ 	.word	0x00003310


	//   ....[11]....
        /*00dc*/ 	.word	0x00003340


	//   ....[12]....
        /*00e0*/ 	.word	0x00003f50


	//   ....[13]....
        /*00e4*/ 	.word	0x00004180


	//----- nvinfo : EIATTR_VRC_CTA_INIT_COUNT
	.align		4
.L_43:
        /*00e8*/ 	.byte	0x02, 0x4a
        /*00ea*/ 	.byte	0x80
	.zero		1


	//----- nvinfo : EIATTR_SYSCALL_OFFSETS
	.align		4
        /*00ec*/ 	.byte	0x04, 0x46
        /*00ee*/ 	.short	(.L_45 - .L_44)


	//   ....[0]....
.L_44:
        /*00f0*/ 	.word	0x00005d40


	//   ....[1]....
        /*00f4*/ 	.word	0x00005e30


	//   ....[2]....
        /*00f8*/ 	.word	0x00006600


	//   ....[3]....
        /*00fc*/ 	.word	0x00007280


	//   ....[4]....
        /*0100*/ 	.word	0x00007ee0


	//   ....[5]....
        /*0104*/ 	.word	0x00008b40


	//----- nvinfo : EIATTR_MBARRIER_INSTR_OFFSETS
	.align		4
.L_45:
        /*0108*/ 	.byte	0x04, 0x39
        /*010a*/ 	.short	(.L_47 - .L_46)


	//   ....[0]....
.L_46:
        /*010c*/ 	.word	0x00000610
        /*0110*/ 	.word	0x000000ff
        /*0114*/ 	.word	0x00000000
        /*0118*/ 	.short	0x0100
        /*011a*/ 	.byte	0x04
	.zero		1


	//   ....[1]....
        /*011c*/ 	.word	0x00000620
        /*0120*/ 	.word	0x000000ff
        /*0124*/ 	.word	0x00000018
        /*0128*/ 	.short	0x0100
        /*012a*/ 	.byte	0x04
	.zero		1


	//   ....[2]....
        /*012c*/ 	.word	0x00000630
        /*0130*/ 	.word	0x000000ff
        /*0134*/ 	.word	0x00000008
        /*0138*/ 	.short	0x0100
        /*013a*/ 	.byte	0x04
	.zero		1


	//   ....[3]....
        /*013c*/ 	.word	0x00000640
        /*0140*/ 	.word	0x000000ff
        /*0144*/ 	.word	0x00000020
        /*0148*/ 	.short	0x0100
        /*014a*/ 	.byte	0x04
	.zero		1


	//   ....[4]....
        /*014c*/ 	.word	0x00000650
        /*0150*/ 	.word	0x000000ff
        /*0154*/ 	.word	0x00000010
        /*0158*/ 	.short	0x0100
        /*015a*/ 	.byte	0x04
	.zero		1


	//   ....[5]....
        /*015c*/ 	.word	0x00000660
        /*0160*/ 	.word	0x000000ff
        /*0164*/ 	.word	0x00000028
        /*0168*/ 	.short	0x0100
        /*016a*/ 	.byte	0x04
	.zero		1


	//   ....[6]....
        /*016c*/ 	.word	0x00000790
        /*0170*/ 	.word	0x000000ff
        /*0174*/ 	.word	0x00000030
        /*0178*/ 	.short	0x0100
        /*017a*/ 	.byte	0x04
	.zero		1


	//   ....[7]....
        /*017c*/ 	.word	0x000007a0
        /*0180*/ 	.word	0x000000ff
        /*0184*/ 	.word	0x00000050
        /*0188*/ 	.short	0x0100
        /*018a*/ 	.byte	0x04
	.zero		1


	//   ....[8]....
        /*018c*/ 	.word	0x000007b0
        /*0190*/ 	.word	0x000000ff
        /*0194*/ 	.word	0x00000038
        /*0198*/ 	.short	0x0100
        /*019a*/ 	.byte	0x04
	.zero		1


	//   ....[9]....
        /*019c*/ 	.word	0x000007c0
        /*01a0*/ 	.word	0x000000ff
        /*01a4*/ 	.word	0x00000058
        /*01a8*/ 	.short	0x0100
        /*01aa*/ 	.byte	0x04
	.zero		1


	//   ....[10]....
        /*01ac*/ 	.word	0x000007d0
        /*01b0*/ 	.word	0x000000ff
        /*01b4*/ 	.word	0x00000040
        /*01b8*/ 	.short	0x0100
        /*01ba*/ 	.byte	0x04
	.zero		1


	//   ....[11]....
        /*01bc*/ 	.word	0x000007e0
        /*01c0*/ 	.word	0x000000ff
        /*01c4*/ 	.word	0x00000060
        /*01c8*/ 	.short	0x0100
        /*01ca*/ 	.byte	0x04
	.zero		1


	//   ....[12]....
        /*01cc*/ 	.word	0x000007f0
        /*01d0*/ 	.word	0x000000ff
        /*01d4*/ 	.word	0x00000048
        /*01d8*/ 	.short	0x0100
        /*01da*/ 	.byte	0x04
	.zero		1


	//   ....[13]....
        /*01dc*/ 	.word	0x00000800
        /*01e0*/ 	.word	0x000000ff
        /*01e4*/ 	.word	0x00000068
        /*01e8*/ 	.short	0x0100
        /*01ea*/ 	.byte	0x04
	.zero		1


	//   ....[14]....
        /*01ec*/ 	.word	0x000008f0
        /*01f0*/ 	.word	0x000000ff
        /*01f4*/ 	.word	0x00000070
        /*01f8*/ 	.short	0x0100
        /*01fa*/ 	.byte	0x06
	.zero		1


	//   ....[15]....
        /*01fc*/ 	.word	0x00000900
        /*0200*/ 	.word	0x000000ff
        /*0204*/ 	.word	0x00000078
        /*0208*/ 	.short	0x0100
        /*020a*/ 	.byte	0x06
	.zero		1


	//   ....[16]....
        /*020c*/ 	.word	0x00000a40
        /*0210*/ 	.word	0x000000ff
        /*0214*/ 	.word	0x00000080
        /*0218*/ 	.short	0x0100
        /*021a*/ 	.byte	0x06
	.zero		1


	//   ....[17]....
        /*021c*/ 	.word	0x00000a50
        /*0220*/ 	.word	0x000000ff
        /*0224*/ 	.word	0x00000090
        /*0228*/ 	.short	0x0100
        /*022a*/ 	.byte	0x06
	.zero		1


	//   ....[18]....
        /*022c*/ 	.word	0x00000a60
        /*0230*/ 	.word	0x000000ff
        /*0234*/ 	.word	0x00000088
        /*0238*/ 	.short	0x0100
        /*023a*/ 	.byte	0x06
	.zero		1


	//   ....[19]....
        /*023c*/ 	.word	0x00000a70
        /*0240*/ 	.word	0x000000ff
        /*0244*/ 	.word	0x00000098
        /*0248*/ 	.short	0x0100
        /*024a*/ 	.byte	0x06
	.zero		1


	//   ....[20]....
        /*024c*/ 	.word	0x00000ba0
        /*0250*/ 	.word	0x000000ff
        /*0254*/ 	.word	0x000000a0
        /*0258*/ 	.short	0x0100
        /*025a*/ 	.byte	0x04
	.zero		1


	//   ....[21]....
        /*025c*/ 	.word	0x00000bb0
        /*0260*/ 	.word	0x000000ff
        /*0264*/ 	.word	0x000000c0
        /*0268*/ 	.short	0x0100
        /*026a*/ 	.byte	0x04
	.zero		1


	//   ....[22]....
        /*026c*/ 	.word	0x00000bc0
        /*0270*/ 	.word	0x000000ff
        /*0274*/ 	.word	0x000000a8
        /*0278*/ 	.short	0x0100
        /*027a*/ 	.byte	0x04
	.zero		1


	//   ....[23]....
        /*027c*/ 	.word	0x00000bd0
        /*0280*/ 	.word	0x000000ff
        /*0284*/ 	.word	0x000000c8
        /*0288*/ 	.short	0x0100
        /*028a*/ 	.byte	0x04
	.zero		1


	//   ....[24]....
        /*028c*/ 	.word	0x00000be0
        /*0290*/ 	.word	0x000000ff
        /*0294*/ 	.word	0x000000b0
        /*0298*/ 	.short	0x0100
        /*029a*/ 	.byte	0x04
	.zero		1


	//   ....[25]....
        /*029c*/ 	.word	0x00000bf0
        /*02a0*/ 	.word	0x000000ff
        /*02a4*/ 	.word	0x000000d0
        /*02a8*/ 	.short	0x0100
        /*02aa*/ 	.byte	0x04
	.zero		1


	//   ....[26]....
        /*02ac*/ 	.word	0x00000c00
        /*02b0*/ 	.word	0x000000ff
        /*02b4*/ 	.word	0x000000b8
        /*02b8*/ 	.short	0x0100
        /*02ba*/ 	.byte	0x04
	.zero		1


	//   ....[27]....
        /*02bc*/ 	.word	0x00000c10
        /*02c0*/ 	.word	0x000000ff
        /*02c4*/ 	.word	0x000000d8
        /*02c8*/ 	.short	0x0100
        /*02ca*/ 	.byte	0x04
	.zero		1


	//   ....[28]....
        /*02cc*/ 	.word	0x00000d00
        /*02d0*/ 	.word	0x000000ff
        /*02d4*/ 	.word	0x000000e0
        /*02d8*/ 	.short	0x0100
        /*02da*/ 	.byte	0x04
	.zero		1


	//   ....[29]....
        /*02dc*/ 	.word	0x00000d10
        /*02e0*/ 	.word	0x000000ff
        /*02e4*/ 	.word	0x000000f0
        /*02e8*/ 	.short	0x0100
        /*02ea*/ 	.byte	0x04
	.zero		1


	//   ....[30]....
        /*02ec*/ 	.word	0x00000d20
        /*02f0*/ 	.word	0x000000ff
        /*02f4*/ 	.word	0x000000e8
        /*02f8*/ 	.short	0x0100
        /*02fa*/ 	.byte	0x04
	.zero		1


	//   ....[31]....
        /*02fc*/ 	.word	0x00000d30
        /*0300*/ 	.word	0x000000ff
        /*0304*/ 	.word	0x000000f8
        /*0308*/ 	.short	0x0100
        /*030a*/ 	.byte	0x04
	.zero		1


	//   ....[32]....
        /*030c*/ 	.word	0x000019c0
        /*0310*/ 	.word	0x00000003
        /*0314*/ 	.word	0x000000f0
        /*0318*/ 	.short	0x010a
        /*031a*/ 	.byte	0xff
	.zero		1


	//   ....[33]....
        /*031c*/ 	.word	0x000019f0
        /*0320*/ 	.word	0x00000003
        /*0324*/ 	.word	0x000000e0
        /*0328*/ 	.short	0x0101
        /*032a*/ 	.byte	0xff
	.zero		1


	//   ....[34]....
        /*032c*/ 	.word	0x00001ac0
        /*0330*/ 	.word	0x000000ff
        /*0334*/ 	.word	0x00000018
        /*0338*/ 	.short	0x010a
        /*033a*/ 	.byte	0x04
	.zero		1


	//   ....[35]....
        /*033c*/ 	.word	0x00001b40
        /*0340*/ 	.word	0x000000ff
        /*0344*/ 	.word	0x00000018
        /*0348*/ 	.short	0x010a
        /*034a*/ 	.byte	0x21
	.zero		1


	//   ....[36]....
        /*034c*/ 	.word	0x00001ce0
        /*0350*/ 	.word	0x000000ff
        /*0354*/ 	.word	0x00000018
        /*0358*/ 	.short	0x010a
        /*035a*/ 	.byte	0x05
	.zero		1


	//   ....[37]....
        /*035c*/ 	.word	0x00001ed0
        /*0360*/ 	.word	0x000000ff
        /*0364*/ 	.word	0x00000078
        /*0368*/ 	.short	0x0101
        /*036a*/ 	.byte	0x15
	.zero		1


	//   ....[38]....
        /*036c*/ 	.word	0x00001ef0
        /*0370*/ 	.word	0x000000ff
        /*0374*/ 	.word	0x00000018
        /*0378*/ 	.short	0x010a
        /*037a*/ 	.byte	0x04
	.zero		1


	//   ....[39]....
        /*037c*/ 	.word	0x00001f70
        /*0380*/ 	.word	0x000000ff
        /*0384*/ 	.word	0x00000018
        /*0388*/ 	.short	0x010a
        /*038a*/ 	.byte	0x21
	.zero		1


	//   ....[40]....
        /*038c*/ 	.word	0x00002100
        /*0390*/ 	.word	0x000000ff
        /*0394*/ 	.word	0x00000018
        /*0398*/ 	.short	0x010a
        /*039a*/ 	.byte	0x05
	.zero		1


	//   ....[41]....
        /*039c*/ 	.word	0x00002310
        /*03a0*/ 	.word	0x00000003
        /*03a4*/ 	.word	0x00000080
        /*03a8*/ 	.short	0x010a
        /*03aa*/ 	.byte	0xff
	.zero		1


	//   ....[42]....
        /*03ac*/ 	.word	0x00002460
        /*03b0*/ 	.word	0x00000000
        /*03b4*/ 	.word	0x00000000
        /*03b8*/ 	.short	0x0101
        /*03ba*/ 	.byte	0xff
	.zero		1


	//   ....[43]....
        /*03bc*/ 	.word	0x00002a10
        /*03c0*/ 	.word	0x000000ff
        /*03c4*/ 	.word	0x00000000
        /*03c8*/ 	.short	0x010a
        /*03ca*/ 	.byte	0x04
	.zero		1


	//   ....[44]....
        /*03cc*/ 	.word	0x00002aa0
        /*03d0*/ 	.word	0x000000ff
        /*03d4*/ 	.word	0x00000000
        /*03d8*/ 	.short	0x010a
        /*03da*/ 	.byte	0x05
	.zero		1


	//   ....[45]....
        /*03dc*/ 	.word	0x00002b40
        /*03e0*/ 	.word	0x00000000
        /*03e4*/ 	.word	0x00000000
        /*03e8*/ 	.short	0x010a
        /*03ea*/ 	.byte	0xff
	.zero		1


	//   ....[46]....
        /*03ec*/ 	.word	0x00002c60
        /*03f0*/ 	.word	0x00000002
        /*03f4*/ 	.word	0x000000e0
        /*03f8*/ 	.short	0x010a
        /*03fa*/ 	.byte	0xff
	.zero		1


	//   ....[47]....
        /*03fc*/ 	.word	0x00002cc0
        /*0400*/ 	.word	0x00000004
        /*0404*/ 	.word	0x00000000
        /*0408*/ 	.short	0x0101
        /*040a*/ 	.byte	0xff
	.zero		1


	//   ....[48]....
        /*040c*/ 	.word	0x00002ce0
        /*0410*/ 	.word	0x000000ff
        /*0414*/ 	.word	0x00000090
        /*0418*/ 	.short	0x010a
        /*041a*/ 	.byte	0x04
	.zero		1


	//   ....[49]....
        /*041c*/ 	.word	0x00002e00
        /*0420*/ 	.word	0x00000002
        /*0424*/ 	.word	0x00000080
        /*0428*/ 	.short	0x010a
        /*042a*/ 	.byte	0xff
	.zero		1


	//   ....[50]....
        /*042c*/ 	.word	0x00002f10
        /*0430*/ 	.word	0x00000002
        /*0434*/ 	.word	0x00000000
        /*0438*/ 	.short	0x0101
        /*043a*/ 	.byte	0xff
	.zero		1


	//   ....[51]....
        /*043c*/ 	.word	0x00002fa0
        /*0440*/ 	.word	0x000000ff
        /*0444*/ 	.word	0x00000090
        /*0448*/ 	.short	0x0106
        /*044a*/ 	.byte	0x04
	.zero		1


	//   ....[52]....
        /*044c*/ 	.word	0x00002fc0
        /*0450*/ 	.word	0x000000ff
        /*0454*/ 	.word	0x00000090
        /*0458*/ 	.short	0x010a
        /*045a*/ 	.byte	0x04
	.zero		1


	//   ....[53]....
        /*045c*/ 	.word	0x00003050
        /*0460*/ 	.word	0x000000ff
        /*0464*/ 	.word	0x00000090
        /*0468*/ 	.short	0x0106
        /*046a*/ 	.byte	0x07
	.zero		1


	//   ....[54]....
        /*046c*/ 	.word	0x00003090
        /*0470*/ 	.word	0x00000000
        /*0474*/ 	.word	0x00000090
        /*0478*/ 	.short	0x010a
        /*047a*/ 	.byte	0xff
	.zero		1


	//   ....[55]....
        /*047c*/ 	.word	0x00003660
        /*0480*/ 	.word	0x00000000
        /*0484*/ 	.word	0x00000080
        /*0488*/ 	.short	0x010a
        /*048a*/ 	.byte	0xff
	.zero		1


	//   ....[56]....
        /*048c*/ 	.word	0x00003770
        /*0490*/ 	.word	0x00000003
        /*0494*/ 	.word	0x00000000
        /*0498*/ 	.short	0x0101
        /*049a*/ 	.byte	0xff
	.zero		1


	//   ....[57]....
        /*049c*/ 	.word	0x00003780
        /*04a0*/ 	.word	0x000000ff
        /*04a4*/ 	.word	0x00000000
        /*04a8*/ 	.short	0x010a
        /*04aa*/ 	.byte	0x04
	.zero		1


	//   ....[58]....
        /*04ac*/ 	.word	0x000037a0
        /*04b0*/ 	.word	0x000000ff
        /*04b4*/ 	.word	0x000000c0
        /*04b8*/ 	.short	0x010a
        /*04ba*/ 	.byte	0x2d
	.zero		1


	//   ....[59]....
        /*04bc*/ 	.word	0x00003870
        /*04c0*/ 	.word	0x000000ff
        /*04c4*/ 	.word	0x00000000
        /*04c8*/ 	.short	0x010a
        /*04ca*/ 	.byte	0x07
	.zero		1


	//   ....[60]....
        /*04cc*/ 	.word	0x000039b0
        /*04d0*/ 	.word	0x000000ff
        /*04d4*/ 	.word	0x00000000
        /*04d8*/ 	.short	0x010a
        /*04da*/ 	.byte	0x04
	.zero		1


	//   ....[61]....
        /*04dc*/ 	.word	0x00003d80
        /*04e0*/ 	.word	0x000000ff
        /*04e4*/ 	.word	0x00000000
        /*04e8*/ 	.short	0x010a
        /*04ea*/ 	.byte	0x04
	.zero		1


	//   ....[62]....
        /*04ec*/ 	.word	0x00003e10
        /*04f0*/ 	.word	0x000000ff
        /*04f4*/ 	.word	0x00000000
        /*04f8*/ 	.short	0x010a
        /*04fa*/ 	.byte	0x05
	.zero		1


	//   ....[63]....
        /*04fc*/ 	.word	0x00003ea0
        /*0500*/ 	.word	0x000000ff
        /*0504*/ 	.word	0x00000000
        /*0508*/ 	.short	0x010a
        /*050a*/ 	.byte	0x05
	.zero		1


	//   ....[64]....
        /*050c*/ 	.word	0x00003f30
        /*0510*/ 	.word	0x000000ff
        /*0514*/ 	.word	0x00000000
        /*0518*/ 	.short	0x010a
        /*051a*/ 	.byte	0x04
	.zero		1


	//   ....[65]....
        /*051c*/ 	.word	0x00004400
        /*0520*/ 	.word	0x0000000c
        /*0524*/ 	.word	0x00000080
        /*0528*/ 	.short	0x010a
        /*052a*/ 	.byte	0xff
	.zero		1


	//   ....[66]....
        /*052c*/ 	.word	0x00004570
        /*0530*/ 	.word	0x00000000
        /*0534*/ 	.word	0x00000000
        /*0538*/ 	.short	0x0101
        /*053a*/ 	.byte	0xff
	.zero		1


	//   ....[67]....
        /*053c*/ 	.word	0x00004a00
        /*0540*/ 	.word	0x000000ff
        /*0544*/ 	.word	0x00000078
        /*0548*/ 	.short	0x010a
        /*054a*/ 	.byte	0x15
	.zero		1


	//   ....[68]....
        /*054c*/ 	.word	0x00004b80
        /*0550*/ 	.word	0x000000ff
        /*0554*/ 	.word	0x00000050
        /*0558*/ 	.short	0x010a
        /*055a*/ 	.byte	0x15
	.zero		1


	//   ....[69]....
        /*055c*/ 	.word	0x00004d00
        /*0560*/ 	.word	0x000000ff
        /*0564*/ 	.word	0x00000030
        /*0568*/ 	.short	0x010b
        /*056a*/ 	.byte	0x15
	.zero		1


	//   ....[70]....
        /*056c*/ 	.word	0x00004d10
        /*0570*/ 	.word	0x000000ff
        /*0574*/ 	.word	0x00000000
        /*0578*/ 	.short	0x0101
        /*057a*/ 	.byte	0x06
	.zero		1


	//   ....[71]....
        /*057c*/ 	.word	0x00004d20
        /*0580*/ 	.word	0x000000ff
        /*0584*/ 	.word	0x00000058
        /*0588*/ 	.short	0x010a
        /*058a*/ 	.byte	0x15
	.zero		1


	//   ....[72]....
        /*058c*/ 	.word	0x00004e80
        /*0590*/ 	.word	0x000000ff
        /*0594*/ 	.word	0x00000038
        /*0598*/ 	.short	0x010b
        /*059a*/ 	.byte	0x15
	.zero		1


	//   ....[73]....
        /*059c*/ 	.word	0x00004e90
        /*05a0*/ 	.word	0x000000ff
        /*05a4*/ 	.word	0x00000000
        /*05a8*/ 	.short	0x0101
        /*05aa*/ 	.byte	0x06
	.zero		1


	//   ....[74]....
        /*05ac*/ 	.word	0x00004ea0
        /*05b0*/ 	.word	0x000000ff
        /*05b4*/ 	.word	0x00000060
        /*05b8*/ 	.short	0x010a
        /*05ba*/ 	.byte	0x15
	.zero		1


	//   ....[75]....
        /*05bc*/ 	.word	0x00004ff0
        /*05c0*/ 	.word	0x000000ff
        /*05c4*/ 	.word	0x00000040
        /*05c8*/ 	.short	0x010b
        /*05ca*/ 	.byte	0x15
	.zero		1


	//   ....[76]....
        /*05cc*/ 	.word	0x00005000
        /*05d0*/ 	.word	0x000000ff
        /*05d4*/ 	.word	0x00000000
        /*05d8*/ 	.short	0x0101
        /*05da*/ 	.byte	0x06
	.zero		1


	//   ....[77]....
        /*05dc*/ 	.word	0x00005010
        /*05e0*/ 	.word	0x000000ff
        /*05e4*/ 	.word	0x00000068
        /*05e8*/ 	.short	0x010a
        /*05ea*/ 	.byte	0x15
	.zero		1


	//   ....[78]....
        /*05ec*/ 	.word	0x00005200
        /*05f0*/ 	.word	0x000000ff
        /*05f4*/ 	.word	0x00000048
        /*05f8*/ 	.short	0x010b
        /*05fa*/ 	.byte	0x15
	.zero		1


	//   ....[79]....
        /*05fc*/ 	.word	0x00005210
        /*0600*/ 	.word	0x000000ff
        /*0604*/ 	.word	0x00000000
        /*0608*/ 	.short	0x0101
        /*060a*/ 	.byte	0x25
	.zero		1


	//   ....[80]....
        /*060c*/ 	.word	0x00005240
        /*0610*/ 	.word	0x000000ff
        /*0614*/ 	.word	0x00000050
        /*0618*/ 	.short	0x010a
        /*061a*/ 	.byte	0x15
	.zero		1


	//   ....[81]....
        /*061c*/ 	.word	0x00005260
        /*0620*/ 	.word	0x000000ff
        /*0624*/ 	.word	0x00000058
        /*0628*/ 	.short	0x010a
        /*062a*/ 	.byte	0x15
	.zero		1


	//   ....[82]....
        /*062c*/ 	.word	0x00005280
        /*0630*/ 	.word	0x000000ff
        /*0634*/ 	.word	0x00000060
        /*0638*/ 	.short	0x010a
        /*063a*/ 	.byte	0x15
	.zero		1


	//   ....[83]....
        /*063c*/ 	.word	0x000052c0
        /*0640*/ 	.word	0x00000000
        /*0644*/ 	.word	0x00000068
        /*0648*/ 	.short	0x010a
        /*064a*/ 	.byte	0xff
	.zero		1


	//   ....[84]....
        /*064c*/ 	.word	0x000055d0
        /*0650*/ 	.word	0x00000003
        /*0654*/ 	.word	0x00000080
        /*0658*/ 	.short	0x010a
        /*065a*/ 	.byte	0xff
	.zero		1


	//   ....[85]....
        /*065c*/ 	.word	0x00005750
        /*0660*/ 	.word	0x00000000
        /*0664*/ 	.word	0x00000000
        /*0668*/ 	.short	0x0101
        /*066a*/ 	.byte	0xff
	.zero		1


	//   ....[86]....
        /*066c*/ 	.word	0x000062c0
        /*0670*/ 	.word	0x000000ff
        /*0674*/ 	.word	0x00000030
        /*0678*/ 	.short	0x010a
        /*067a*/ 	.byte	0x2c
	.zero		1


	//   ....[87]....
        /*067c*/ 	.word	0x00006300
        /*0680*/ 	.word	0x00000063
        /*0684*/ 	.word	0x000000a0
        /*0688*/ 	.short	0x010a
        /*068a*/ 	.byte	0xff
	.zero		1


	//   ....[88]....
        /*068c*/ 	.word	0x000063f0
        /*0690*/ 	.word	0x000000ff
        /*0694*/ 	.word	0x00000030
        /*0698*/ 	.short	0x010a
        /*069a*/ 	.byte	0x2c
	.zero		1


	//   ....[89]....
        /*069c*/ 	.word	0x000064e0
        /*06a0*/ 	.word	0x00000063
        /*06a4*/ 	.word	0x000000a0
        /*06a8*/ 	.short	0x010a
        /*06aa*/ 	.byte	0xff
	.zero		1


	//   ....[90]....
        /*06ac*/ 	.word	0x00006fb0
        /*06b0*/ 	.word	0x00000000
        /*06b4*/ 	.word	0x00000000
        /*06b8*/ 	.short	0x0101
        /*06ba*/ 	.byte	0xff
	.zero		1


	//   ....[91]....
        /*06bc*/ 	.word	0x00006fc0
        /*06c0*/ 	.word	0x00000003
        /*06c4*/ 	.word	0x00000030
        /*06c8*/ 	.short	0x010a
        /*06ca*/ 	.byte	0xff
	.zero		1


	//   ....[92]....
        /*06cc*/ 	.word	0x000070a0
        /*06d0*/ 	.word	0x00000003
        /*06d4*/ 	.word	0x00000030
        /*06d8*/ 	.short	0x010a
        /*06da*/ 	.byte	0xff
	.zero		1


	//   ....[93]....
        /*06dc*/ 	.word	0x00007c10
        /*06e0*/ 	.word	0x0000003d
        /*06e4*/ 	.word	0x00000000
        /*06e8*/ 	.short	0x0101
        /*06ea*/ 	.byte	0xff
	.zero		1


	//   ....[94]....
        /*06ec*/ 	.word	0x00007c30
        /*06f0*/ 	.word	0x0000003e
        /*06f4*/ 	.word	0x00000030
        /*06f8*/ 	.short	0x010a
        /*06fa*/ 	.byte	0xff
	.zero		1


	//   ....[95]....
        /*06fc*/ 	.word	0x00007d00
        /*0700*/ 	.word	0x0000003e
        /*0704*/ 	.word	0x00000030
        /*0708*/ 	.short	0x010a
        /*070a*/ 	.byte	0xff
	.zero		1


	//   ....[96]....
        /*070c*/ 	.word	0x00008870
        /*0710*/ 	.word	0x0000003d
        /*0714*/ 	.word	0x00000000
        /*0718*/ 	.short	0x0101
        /*071a*/ 	.byte	0xff
	.zero		1


	//   ....[97]....
        /*071c*/ 	.word	0x00008890
        /*0720*/ 	.word	0x0000003e
        /*0724*/ 	.word	0x00000030
        /*0728*/ 	.short	0x010a
        /*072a*/ 	.byte	0xff
	.zero		1


	//   ....[98]....
        /*072c*/ 	.word	0x00008960
        /*0730*/ 	.word	0x0000003e
        /*0734*/ 	.word	0x00000030
        /*0738*/ 	.short	0x010a
        /*073a*/ 	.byte	0xff
	.zero		1


	//   ....[99]....
        /*073c*/ 	.word	0x00008cc0
        /*0740*/ 	.word	0x000000ff
        /*0744*/ 	.word	0x00000000
        /*0748*/ 	.short	0x0101
        /*074a*/ 	.byte	0x04
	.zero		1


	//   ....[100]....
        /*074c*/ 	.word	0x00009530
        /*0750*/ 	.word	0x00000002
        /*0754*/ 	.word	0x00000000
        /*0758*/ 	.short	0x0101
        /*075a*/ 	.byte	0xff
	.zero		1


	//   ....[101]....
        /*075c*/ 	.word	0x000097c0
        /*0760*/ 	.word	0x000000ff
        /*0764*/ 	.word	0x00000000
        /*0768*/ 	.short	0x0101
        /*076a*/ 	.byte	0x04
	.zero		1


	//   ....[102]....
        /*076c*/ 	.word	0x000097e0
        /*0770*/ 	.word	0x00000003
        /*0774*/ 	.word	0x000000f0
        /*0778*/ 	.short	0x010a
        /*077a*/ 	.byte	0xff
	.zero		1


	//   ....[103]....
        /*077c*/ 	.word	0x00009840
        /*0780*/ 	.word	0x00000000
        /*0784*/ 	.word	0x00000018
        /*0788*/ 	.short	0x010a
        /*078a*/ 	.byte	0xff
	.zero		1


	//   ....[104]....
        /*078c*/ 	.word	0x000098a0
        /*0790*/ 	.word	0x00000000
        /*0794*/ 	.word	0x00000018
        /*0798*/ 	.short	0x010a
        /*079a*/ 	.byte	0xff
	.zero		1


	//   ....[105]....
        /*079c*/ 	.word	0x000098f0
        /*07a0*/ 	.word	0x00000003
        /*07a4*/ 	.word	0x00000080
        /*07a8*/ 	.short	0x010a
        /*07aa*/ 	.byte	0xff
	.zero		1


	//   ....[106]....
        /*07ac*/ 	.word	0x00009950
        /*07b0*/ 	.word	0x00000000
        /*07b4*/ 	.word	0x00000000
        /*07b8*/ 	.short	0x010a
        /*07ba*/ 	.byte	0xff
	.zero		1


	//   ....[107]....
        /*07bc*/ 	.word	0x000099b0
        /*07c0*/ 	.word	0x00000000
        /*07c4*/ 	.word	0x00000000
        /*07c8*/ 	.short	0x010a
        /*07ca*/ 	.byte	0xff
	.zero		1


	//   ....[108]....
        /*07cc*/ 	.word	0x00009a00
        /*07d0*/ 	.word	0x00000002
        /*07d4*/ 	.word	0x000000e0
        /*07d8*/ 	.short	0x010a
        /*07da*/ 	.byte	0xff
	.zero		1


	//   ....[109]....
        /*07dc*/ 	.word	0x00009a60
        /*07e0*/ 	.word	0x00000002
        /*07e4*/ 	.word	0x00000090
        /*07e8*/ 	.short	0x010a
        /*07ea*/ 	.byte	0xff
	.zero		1


	//   ....[110]....
        /*07ec*/ 	.word	0x00009ab0
        /*07f0*/ 	.word	0x00000002
        /*07f4*/ 	.word	0x00000080
        /*07f8*/ 	.short	0x010a
        /*07fa*/ 	.byte	0xff
	.zero		1


	//   ....[111]....
        /*07fc*/ 	.word	0x00009b10
        /*0800*/ 	.word	0x00000000
        /*0804*/ 	.word	0x00000090
        /*0808*/ 	.short	0x010a
        /*080a*/ 	.byte	0xff
	.zero		1


	//   ....[112]....
        /*080c*/ 	.word	0x00009b60
        /*0810*/ 	.word	0x00000000
        /*0814*/ 	.word	0x00000080
        /*0818*/ 	.short	0x010a
        /*081a*/ 	.byte	0xff
	.zero		1


	//   ....[113]....
        /*081c*/ 	.word	0x00009bc0
        /*0820*/ 	.word	0x00000003
        /*0824*/ 	.word	0x000000c0
        /*0828*/ 	.short	0x010a
        /*082a*/ 	.byte	0xff
	.zero		1


	//   ....[114]....
        /*082c*/ 	.word	0x00009c20
        /*0830*/ 	.word	0x00000000
        /*0834*/ 	.word	0x00000000
        /*0838*/ 	.short	0x010a
        /*083a*/ 	.byte	0xff
	.zero		1


	//   ....[115]....
        /*083c*/ 	.word	0x00009c80
        /*0840*/ 	.word	0x00000000
        /*0844*/ 	.word	0x00000000
        /*0848*/ 	.short	0x010a
        /*084a*/ 	.byte	0xff
	.zero		1


	//   ....[116]....
        /*084c*/ 	.word	0x00009ce0
        /*0850*/ 	.word	0x00000000
        /*0854*/ 	.word	0x00000000
        /*0858*/ 	.short	0x010a
        /*085a*/ 	.byte	0xff
	.zero		1


	//   ....[117]....
        /*085c*/ 	.word	0x00009d40
        /*0860*/ 	.word	0x00000000
        /*0864*/ 	.word	0x00000000
        /*0868*/ 	.short	0x010a
        /*086a*/ 	.byte	0xff
	.zero		1


	//   ....[118]....
        /*086c*/ 	.word	0x00009da0
        /*0870*/ 	.word	0x00000000
        /*0874*/ 	.word	0x00000000
        /*0878*/ 	.short	0x010a
        /*087a*/ 	.byte	0xff
	.zero		1


	//   ....[119]....
        /*087c*/ 	.word	0x00009df0
        /*0880*/ 	.word	0x0000000c
        /*0884*/ 	.word	0x00000080
        /*0888*/ 	.short	0x010a
        /*088a*/ 	.byte	0xff
	.zero		1


	//   ....[120]....
        /*088c*/ 	.word	0x00009e50
        /*0890*/ 	.word	0x00000000
        /*0894*/ 	.word	0x00000078
        /*0898*/ 	.short	0x010a
        /*089a*/ 	.byte	0xff
	.zero		1


	//   ....[121]....
        /*089c*/ 	.word	0x00009eb0
        /*08a0*/ 	.word	0x00000000
        /*08a4*/ 	.word	0x00000050
        /*08a8*/ 	.short	0x010a
        /*08aa*/ 	.byte	0xff
	.zero		1


	//   ....[122]....
        /*08ac*/ 	.word	0x00009f10
        /*08b0*/ 	.word	0x00000000
        /*08b4*/ 	.word	0x00000058
        /*08b8*/ 	.short	0x010a
        /*08ba*/ 	.byte	0xff
	.zero		1


	//   ....[123]....
        /*08bc*/ 	.word	0x00009f70
        /*08c0*/ 	.word	0x00000000
        /*08c4*/ 	.word	0x00000060
        /*08c8*/ 	.short	0x010a
        /*08ca*/ 	.byte	0xff
	.zero		1


	//   ....[124]....
        /*08cc*/ 	.word	0x00009fd0
        /*08d0*/ 	.word	0x00000000
        /*08d4*/ 	.word	0x00000068
        /*08d8*/ 	.short	0x010a
        /*08da*/ 	.byte	0xff
	.zero		1


	//   ....[125]....
        /*08dc*/ 	.word	0x0000a030
        /*08e0*/ 	.word	0x00000000
        /*08e4*/ 	.word	0x00000050
        /*08e8*/ 	.short	0x010a
        /*08ea*/ 	.byte	0xff
	.zero		1


	//   ....[126]....
        /*08ec*/ 	.word	0x0000a090
        /*08f0*/ 	.word	0x00000000
        /*08f4*/ 	.word	0x00000058
        /*08f8*/ 	.short	0x010a
        /*08fa*/ 	.byte	0xff
	.zero		1


	//   ....[127]....
        /*08fc*/ 	.word	0x0000a0f0
        /*0900*/ 	.word	0x00000000
        /*0904*/ 	.word	0x00000060
        /*0908*/ 	.short	0x010a
        /*090a*/ 	.byte	0xff
	.zero		1


	//   ....[128]....
        /*090c*/ 	.word	0x0000a140
        /*0910*/ 	.word	0x00000003
        /*0914*/ 	.word	0x00000080
        /*0918*/ 	.short	0x010a
        /*091a*/ 	.byte	0xff
	.zero		1


	//   ....[129]....
        /*091c*/ 	.word	0x0000a1a0
        /*0920*/ 	.word	0x00000002
        /*0924*/ 	.word	0x00000030
        /*0928*/ 	.short	0x010a
        /*092a*/ 	.byte	0xff
	.zero		1


	//   ....[130]....
        /*092c*/ 	.word	0x0000a1f0
        /*0930*/ 	.word	0x00000063
        /*0934*/ 	.word	0x000000a0
        /*0938*/ 	.short	0x010a
        /*093a*/ 	.byte	0xff
	.zero		1


	//   ....[131]....
        /*093c*/ 	.word	0x0000a240
        /*0940*/ 	.word	0x00000003
        /*0944*/ 	.word	0x00000030
        /*0948*/ 	.short	0x010a
        /*094a*/ 	.byte	0xff
	.zero		1


	//   ....[132]....
        /*094c*/ 	.word	0x0000a290
        /*0950*/ 	.word	0x0000003e
        /*0954*/ 	.word	0x00000030
        /*0958*/ 	.short	0x010a
        /*095a*/ 	.byte	0xff
	.zero		1


	//   ....[133]....
        /*095c*/ 	.word	0x0000a2e0
        /*0960*/ 	.word	0x0000003e
        /*0964*/ 	.word	0x00000030
        /*0968*/ 	.short	0x010a
        /*096a*/ 	.byte	0xff
	.zero		1


	//----- nvinfo : EIATTR_NUM_MBARRIERS
	.align		4
.L_47:
        /*096c*/ 	.byte	0x03, 0x38
        /*096e*/ 	.short	0x0020


	//----- nvinfo : EIATTR_EXIT_INSTR_OFFSETS
	.align		4
        /*0970*/ 	.byte	0x04, 0x1c
        /*0972*/ 	.short	(.L_49 - .L_48)


	//   ....[0]....
.L_48:
        /*0974*/ 	.word	0x00002b70


	//   ....[1]....
        /*0978*/ 	.word	0x00003060


	//   ....[2]....
        /*097c*/ 	.word	0x000030c0


	//   ....[3]....
        /*0980*/ 	.word	0x00004190


	//   ....[4]....
        /*0984*/ 	.word	0x000052f0


	//   ....[5]....
        /*0988*/ 	.word	0x00005330


	//   ....[6]....
        /*098c*/ 	.word	0x000096b0


	//   ....[7]....
        /*0990*/ 	.word	0x00009730


	//   ....[8]....
        /*0994*/ 	.word	0x00009760


	//   ....[9]....
        /*0998*/ 	.word	0x000097d0


	//----- nvinfo : EIATTR_MAX_THREADS
	.align		4
.L_49:
        /*099c*/ 	.byte	0x04, 0x05
        /*099e*/ 	.short	(.L_51 - .L_50)
.L_50:
        /*09a0*/ 	.word	0x00000100
        /*09a4*/ 	.word	0x00000001
        /*09a8*/ 	.word	0x00000001


	//----- nvinfo : EIATTR_CRS_STACK_SIZE
	.align		4
.L_51:
        /*09ac*/ 	.byte	0x04, 0x1e
        /*09ae*/ 	.short	(.L_53 - .L_52)
.L_52:
        /*09b0*/ 	.word	0x00000000


	//----- nvinfo : EIATTR_CBANK_PARAM_SIZE
	.align		4
.L_53:
        /*09b4*/ 	.byte	0x03, 0x19
        /*09b6*/ 	.short	0x0800


	//----- nvinfo : EIATTR_PARAM_CBANK
	.align		4
        /*09b8*/ 	.byte	0x04, 0x0a
        /*09ba*/ 	.short	(.L_55 - .L_54)
	.align		4
.L_54:
        /*09bc*/ 	.word	index@(.nv.constant0._ZN7cutlass13device_kernelINS_4gemm6kernel13GemmUniversalIN4cute5tupleIJiiiiEEENS1_10collective13CollectiveMmaINS1_35MainloopSm100TmaUmmaWarpSpecializedILi3ELi2ELi4ENS5_IJNS4_1CILi1EEENSA_ILi8EEESB_EEEEENS5_IJNSA_ILi128EEESF_SF_EEENS_10bfloat16_tENS5_IJlSB_lEEESH_SI_NS4_8TiledMMAINS4_8MMA_AtomIJNS4_20SM100_MMA_F16BF16_SSISH_SH_fLi128ELi128ELNS4_4UMMA5MajorE0ELSN_0ELNSM_7ScaleInE0ELSO_0EEEEEENS4_6LayoutINS5_IJSB_SB_SB_EEENS5_IJNSA_ILi0EEEST_ST_EEEEENS5_IJNS4_10UnderscoreESW_SW_EEEEENS4_23SM90_TMA_LOAD_MULTICASTENS4_14ComposedLayoutINS4_7SwizzleILi3ELi4ELi3EEENS4_18smem_ptr_flag_bitsILi16EEENSR_INS5_IJSC_NSA_ILi64EEEEEENS5_IJS15_SB_EEEEEEEvNS4_8identityENS4_13SM90_TMA_LOADES19_vS1A_EENS_8epilogue10collective18CollectiveEpilogueINS1D_23Sm100TmaWarpSpecializedILi4ELi2ELi32ELb1ELb0EEEJSG_NS5_IJNSR_ISF_SB_EENSR_INSA_ILi32EEESB_EEEEESH_SI_SH_SI_NS1D_6fusion15FusionCallbacksIS1H_NS1M_17LinearCombinationISH_fSH_fLNS_15FloatRoundStyleE2EEESG_S1L_JEEENS4_5SM1004TMEM4LOAD26SM100_TMEM_LOAD_32dp32b32xES1B_NS10_INS11_ILi2ELi4ELi3EEES14_NSR_INS5_IJSC_S1J_EEENS5_IJS1J_SB_EEEEEEENS4_39AutoVectorizingCopyWithAssumedAlignmentILi128EEENS4_14SM90_TMA_STOREES20_S22_S22_EEEvvEEEEvNT_6ParamsE)
        /*09c0*/ 	.short	0x0380
        /*09c2*/ 	.short	0x0800


	//----- nvinfo : EIATTR_SW_WAR
	.align		4
.L_55:
        /*09c4*/ 	.byte	0x04, 0x36
        /*09c6*/ 	.short	(.L_57 - .L_56)
.L_56:
        /*09c8*/ 	.word	0x00000008
.L_57:


//--------------------- .nv.callgraph             --------------------------
	.section	.nv.callgraph,"",@"SHT_CUDA_CALLGRAPH"
	.align	4
	.sectionentsize	8
	.align		4
        /*0000*/ 	.word	0x00000000
	.align		4
        /*0004*/ 	.word	0xffffffff
	.align		4
        /*0008*/ 	.word	index@(_ZN7cutlass13device_kernelINS_4gemm6kernel13GemmUniversalIN4cute5tupleIJiiiiEEENS1_10collective13CollectiveMmaINS1_35MainloopSm100TmaUmmaWarpSpecializedILi3ELi2ELi4ENS5_IJNS4_1CILi1EEENSA_ILi8EEESB_EEEEENS5_IJNSA_ILi128EEESF_SF_EEENS_10bfloat16_tENS5_IJlSB_lEEESH_SI_NS4_8TiledMMAINS4_8MMA_AtomIJNS4_20SM100_MMA_F16BF16_SSISH_SH_fLi128ELi128ELNS4_4UMMA5MajorE0ELSN_0ELNSM_7ScaleInE0ELSO_0EEEEEENS4_6LayoutINS5_IJSB_SB_SB_EEENS5_IJNSA_ILi0EEEST_ST_EEEEENS5_IJNS4_10UnderscoreESW_SW_EEEEENS4_23SM90_TMA_LOAD_MULTICASTENS4_14ComposedLayoutINS4_7SwizzleILi3ELi4ELi3EEENS4_18smem_ptr_flag_bitsILi16EEENSR_INS5_IJSC_NSA_ILi64EEEEEENS5_IJS15_SB_EEEEEEEvNS4_8identityENS4_13SM90_TMA_LOADES19_vS1A_EENS_8epilogue10collective18CollectiveEpilogueINS1D_23Sm100TmaWarpSpecializedILi4ELi2ELi32ELb1ELb0EEEJSG_NS5_IJNSR_ISF_SB_EENSR_INSA_ILi32EEESB_EEEEESH_SI_SH_SI_NS1D_6fusion15FusionCallbacksIS1H_NS1M_17LinearCombinationISH_fSH_fLNS_15FloatRoundStyleE2EEESG_S1L_JEEENS4_5SM1004TMEM4LOAD26SM100_TMEM_LOAD_32dp32b32xES1B_NS10_INS11_ILi2ELi4ELi3EEES14_NSR_INS5_IJSC_S1J_EEENS5_IJS1J_SB_EEEEEEENS4_39AutoVectorizingCopyWithAssumedAlignmentILi128EEENS4_14SM90_TMA_STOREES20_S22_S22_EEEvvEEEEvNT_6ParamsE)
	.align		4
        /*000c*/ 	.word	index@(__assertfail)
	.align		4
        /*0010*/ 	.word	0x00000000
	.align		4
        /*0014*/ 	.word	0xfffffffe
	.align		4
        /*0018*/ 	.word	0x00000000
	.align		4
        /*001c*/ 	.word	0xfffffffd
	.align		4
        /*0020*/ 	.word	0x00000000
	.align		4
        /*0024*/ 	.word	0xfffffffc


//--------------------- .nv.constant4             --------------------------
	.section	.nv.constant4,"a",@progbits
	.align	8
	.align		8
.nv.constant4:
        /*0000*/ 	.dword	__assertfail
	.align		8
        /*0008*/ 	.dword	__unnamed_1
	.align		8
        /*0010*/ 	.dword	__unnamed_2
	.align		8
        /*0018*/ 	.dword	_ZN40_INTERNAL_5cdccc60_4_k_cu_88fcf1d4_195004cuda3std3__45__cpo5beginE
	.align		8
        /*0020*/ 	.dword	_ZN40_INTERNAL_5cdccc60_4_k_cu_88fcf1d4_195004cuda3std3__45__cpo3endE
	.align		8
        /*0028*/ 	.dword	_ZN40_INTERNAL_5cdccc60_4_k_cu_88fcf1d4_195004cuda3std3__45__cpo6cbeginE
	.align		8
        /*0030*/ 	.dword	_ZN40_INTERNAL_5cdccc60_4_k_cu_88fcf1d4_195004cuda3std3__45__cpo4cendE
	.align		8
        /*0038*/ 	.dword	_ZN40_INTERNAL_5cdccc60_4_k_cu_88fcf1d4_195004cuda3std3__442_GLOBAL__N__5cdccc60_4_k_cu_88fcf1d4_195006ignoreE
	.align		8
        /*0040*/ 	.dword	_ZN40_INTERNAL_5cdccc60_4_k_cu_88fcf1d4_195004cuda3std3__419piecewise_constructE
	.align		8
        /*0048*/ 	.dword	_ZN40_INTERNAL_5cdccc60_4_k_cu_88fcf1d4_195004cuda3std3__48in_placeE
	.align		8
        /*0050*/ 	.dword	_ZN40_INTERNAL_5cdccc60_4_k_cu_88fcf1d4_195004cuda3std6ranges3__45__cpo4swapE
	.align		8
        /*0058*/ 	.dword	_ZN40_INTERNAL_5cdccc60_4_k_cu_88fcf1d4_195004cuda3std6ranges3__45__cpo9iter_moveE
	.align		8
        /*0060*/ 	.dword	_ZN40_INTERNAL_5cdccc60_4_k_cu_88fcf1d4_195004cute7productE
	.align		8
        /*0068*/ 	.dword	_ZN40_INTERNAL_5cdccc60_4_k_cu_88fcf1d4_195004cute1_E
	.align		8
        /*0070*/ 	.dword	$str$25
	.align		8
        /*0078*/ 	.dword	$str$26
	.align		8
        /*0080*/ 	.dword	$str$27
	.align		8
        /*0088*/ 	.dword	$str$28


//--------------------- .text._ZN7cutlass13device_kernelINS_4gemm6kernel13GemmUniversalIN4cute5tupleIJiiiiEEENS1_10collective13CollectiveMmaINS1_35MainloopSm100TmaUmmaWarpSpecializedILi3ELi2ELi4ENS5_IJNS4_1CILi1EEENSA_ILi8EEESB_EEEEENS5_IJNSA_ILi128EEESF_SF_EEENS_10bfloat16_tENS5_IJlSB_lEEESH_SI_NS4_8TiledMMAINS4_8MMA_AtomIJNS4_20SM100_MMA_F16BF16_SSISH_SH_fLi128ELi128ELNS4_4UMMA5MajorE0ELSN_0ELNSM_7ScaleInE0ELSO_0EEEEEENS4_6LayoutINS5_IJSB_SB_SB_EEENS5_IJNSA_ILi0EEEST_ST_EEEEENS5_IJNS4_10UnderscoreESW_SW_EEEEENS4_23SM90_TMA_LOAD_MULTICASTENS4_14ComposedLayoutINS4_7SwizzleILi3ELi4ELi3EEENS4_18smem_ptr_flag_bitsILi16EEENSR_INS5_IJSC_NSA_ILi64EEEEEENS5_IJS15_SB_EEEEEEEvNS4_8identityENS4_13SM90_TMA_LOADES19_vS1A_EENS_8epilogue10collective18CollectiveEpilogueINS1D_23Sm100TmaWarpSpecializedILi4ELi2ELi32ELb1ELb0EEEJSG_NS5_IJNSR_ISF_SB_EENSR_INSA_ILi32EEESB_EEEEESH_SI_SH_SI_NS1D_6fusion15FusionCallbacksIS1H_NS1M_17LinearCombinationISH_fSH_fLNS_15FloatRoundStyleE2EEESG_S1L_JEEENS4_5SM1004TMEM4LOAD26SM100_TMEM_LOAD_32dp32b32xES1B_NS10_INS11_ILi2ELi4ELi3EEES14_NSR_INS5_IJSC_S1J_EEENS5_IJS1J_SB_EEEEEEENS4_39AutoVectorizingCopyWithAssumedAlignmentILi128EEENS4_14SM90_TMA_STOREES20_S22_S22_EEEvvEEEEvNT_6ParamsE --------------------------
	.section	.text._ZN7cutlass13device_kernelINS_4gemm6kernel13GemmUniversalIN4cute5tupleIJiiiiEEENS1_10collective13CollectiveMmaINS1_35MainloopSm100TmaUmmaWarpSpecializedILi3ELi2ELi4ENS5_IJNS4_1CILi1EEENSA_ILi8EEESB_EEEEENS5_IJNSA_ILi128EEESF_SF_EEENS_10bfloat16_tENS5_IJlSB_lEEESH_SI_NS4_8TiledMMAINS4_8MMA_AtomIJNS4_20SM100_MMA_F16BF16_SSISH_SH_fLi128ELi128ELNS4_4UMMA5MajorE0ELSN_0ELNSM_7ScaleInE0ELSO_0EEEEEENS4_6LayoutINS5_IJSB_SB_SB_EEENS5_IJNSA_ILi0EEEST_ST_EEEEENS5_IJNS4_10UnderscoreESW_SW_EEEEENS4_23SM90_TMA_LOAD_MULTICASTENS4_14ComposedLayoutINS4_7SwizzleILi3ELi4ELi3EEENS4_18smem_ptr_flag_bitsILi16EEENSR_INS5_IJSC_NSA_ILi64EEEEEENS5_IJS15_SB_EEEEEEEvNS4_8identityENS4_13SM90_TMA_LOADES19_vS1A_EENS_8epilogue10collective18CollectiveEpilogueINS1D_23Sm100TmaWarpSpecializedILi4ELi2ELi32ELb1ELb0EEEJSG_NS5_IJNSR_ISF_SB_EENSR_INSA_ILi32EEESB_EEEEESH_SI_SH_SI_NS1D_6fusion15FusionCallbacksIS1H_NS1M_17LinearCombinationISH_fSH_fLNS_15FloatRoundStyleE2EEESG_S1L_JEEENS4_5SM1004TMEM4LOAD26SM100_TMEM_LOAD_32dp32b32xES1B_NS10_INS11_ILi2ELi4ELi3EEES14_NSR_INS5_IJSC_S1J_EEENS5_IJS1J_SB_EEEEEEENS4_39AutoVectorizingCopyWithAssumedAlignmentILi128EEENS4_14SM90_TMA_STOREES20_S22_S22_EEEvvEEEEvNT_6ParamsE,"ax",@progbits
	.align	128
.text._ZN7cutlass13device_kernelINS_4gemm6kernel13GemmUniversalIN4cute5tupleIJiiiiEEENS1_10collective13CollectiveMmaINS1_35MainloopSm100TmaUmmaWarpSpecializedILi3ELi2ELi4ENS5_IJNS4_1CILi1EEENSA_ILi8EEESB_EEEEENS5_IJNSA_ILi128EEESF_SF_EEENS_10bfloat16_tENS5_IJlSB_lEEESH_SI_NS4_8TiledMMAINS4_8MMA_AtomIJNS4_20SM100_MMA_F16BF16_SSISH_SH_fLi128ELi128ELNS4_4UMMA5MajorE0ELSN_0ELNSM_7ScaleInE0ELSO_0EEEEEENS4_6LayoutINS5_IJSB_SB_SB_EEENS5_IJNSA_ILi0EEEST_ST_EEEEENS5_IJNS4_10UnderscoreESW_SW_EEEEENS4_23SM90_TMA_LOAD_MULTICASTENS4_14ComposedLayoutINS4_7SwizzleILi3ELi4ELi3EEENS4_18smem_ptr_flag_bitsILi16EEENSR_INS5_IJSC_NSA_ILi64EEEEEENS5_IJS15_SB_EEEEEEEvNS4_8identityENS4_13SM90_TMA_LOADES19_vS1A_EENS_8epilogue10collective18CollectiveEpilogueINS1D_23Sm100TmaWarpSpecializedILi4ELi2ELi32ELb1ELb0EEEJSG_NS5_IJNSR_ISF_SB_EENSR_INSA_ILi32EEESB_EEEEESH_SI_SH_SI_NS1D_6fusion15FusionCallbacksIS1H_NS1M_17LinearCombinationISH_fSH_fLNS_15FloatRoundStyleE2EEESG_S1L_JEEENS4_5SM1004TMEM4LOAD26SM100_TMEM_LOAD_32dp32b32xES1B_NS10_INS11_ILi2ELi4ELi3EEES14_NSR_INS5_IJSC_S1J_EEENS5_IJS1J_SB_EEEEEEENS4_39AutoVectorizingCopyWithAssumedAlignmentILi128EEENS4_14SM90_TMA_STOREES20_S22_S22_EEEvvEEEEvNT_6ParamsE:
        .type           _ZN7cutlass13device_kernelINS_4gemm6kernel13GemmUniversalIN4cute5tupleIJiiiiEEENS1_10collective13CollectiveMmaINS1_35MainloopSm100TmaUmmaWarpSpecializedILi3ELi2ELi4ENS5_IJNS4_1CILi1EEENSA_ILi8EEESB_EEEEENS5_IJNSA_ILi128EEESF_SF_EEENS_10bfloat16_tENS5_IJlSB_lEEESH_SI_NS4_8TiledMMAINS4_8MMA_AtomIJNS4_20SM100_MMA_F16BF16_SSISH_SH_fLi128ELi128ELNS4_4UMMA5MajorE0ELSN_0ELNSM_7ScaleInE0ELSO_0EEEEEENS4_6LayoutINS5_IJSB_SB_SB_EEENS5_IJNSA_ILi0EEEST_ST_EEEEENS5_IJNS4_10UnderscoreESW_SW_EEEEENS4_23SM90_TMA_LOAD_MULTICASTENS4_14ComposedLayoutINS4_7SwizzleILi3ELi4ELi3EEENS4_18smem_ptr_flag_bitsILi16EEENSR_INS5_IJSC_NSA_ILi64EEEEEENS5_IJS15_SB_EEEEEEEvNS4_8identityENS4_13SM90_TMA_LOADES19_vS1A_EENS_8epilogue10collective18CollectiveEpilogueINS1D_23Sm100TmaWarpSpecializedILi4ELi2ELi32ELb1ELb0EEEJSG_NS5_IJNSR_ISF_SB_EENSR_INSA_ILi32EEESB_EEEEESH_SI_SH_SI_NS1D_6fusion15FusionCallbacksIS1H_NS1M_17LinearCombinationISH_fSH_fLNS_15FloatRoundStyleE2EEESG_S1L_JEEENS4_5SM1004TMEM4LOAD26SM100_TMEM_LOAD_32dp32b32xES1B_NS10_INS11_ILi2ELi4ELi3EEES14_NSR_INS5_IJSC_S1J_EEENS5_IJS1J_SB_EEEEEEENS4_39AutoVectorizingCopyWithAssumedAlignmentILi128EEENS4_14SM90_TMA_STOREES20_S22_S22_EEEvvEEEEvNT_6ParamsE,@function
        .size           _ZN7cutlass13device_kernelINS_4gemm6kernel13GemmUniversalIN4cute5tupleIJiiiiEEENS1_10collective13CollectiveMmaINS1_35MainloopSm100TmaUmmaWarpSpecializedILi3ELi2ELi4ENS5_IJNS4_1CILi1EEENSA_ILi8EEESB_EEEEENS5_IJNSA_ILi128EEESF_SF_EEENS_10bfloat16_tENS5_IJlSB_lEEESH_SI_NS4_8TiledMMAINS4_8MMA_AtomIJNS4_20SM100_MMA_F16BF16_SSISH_SH_fLi128ELi128ELNS4_4UMMA5MajorE0ELSN_0ELNSM_7ScaleInE0ELSO_0EEEEEENS4_6LayoutINS5_IJSB_SB_SB_EEENS5_IJNSA_ILi0EEEST_ST_EEEEENS5_IJNS4_10UnderscoreESW_SW_EEEEENS4_23SM90_TMA_LOAD_MULTICASTENS4_14ComposedLayoutINS4_7SwizzleILi3ELi4ELi3EEENS4_18smem_ptr_flag_bitsILi16EEENSR_INS5_IJSC_NSA_ILi64EEEEEENS5_IJS15_SB_EEEEEEEvNS4_8identityENS4_13SM90_TMA_LOADES19_vS1A_EENS_8epilogue10collective18CollectiveEpilogueINS1D_23Sm100TmaWarpSpecializedILi4ELi2ELi32ELb1ELb0EEEJSG_NS5_IJNSR_ISF_SB_EENSR_INSA_ILi32EEESB_EEEEESH_SI_SH_SI_NS1D_6fusion15FusionCallbacksIS1H_NS1M_17LinearCombinationISH_fSH_fLNS_15FloatRoundStyleE2EEESG_S1L_JEEENS4_5SM1004TMEM4LOAD26SM100_TMEM_LOAD_32dp32b32xES1B_NS10_INS11_ILi2ELi4ELi3EEES14_NSR_INS5_IJSC_S1J_EEENS5_IJS1J_SB_EEEEEEENS4_39AutoVectorizingCopyWithAssumedAlignmentILi128EEENS4_14SM90_TMA_STOREES20_S22_S22_EEEvvEEEEvNT_6ParamsE,(.L_x_180 - _ZN7cutlass13device_kernelINS_4gemm6kernel13GemmUniversalIN4cute5tupleIJiiiiEEENS1_10collective13CollectiveMmaINS1_35MainloopSm100TmaUmmaWarpSpecializedILi3ELi2ELi4ENS5_IJNS4_1CILi1EEENSA_ILi8EEESB_EEEEENS5_IJNSA_ILi128EEESF_SF_EEENS_10bfloat16_tENS5_IJlSB_lEEESH_SI_NS4_8TiledMMAINS4_8MMA_AtomIJNS4_20SM100_MMA_F16BF16_SSISH_SH_fLi128ELi128ELNS4_4UMMA5MajorE0ELSN_0ELNSM_7ScaleInE0ELSO_0EEEEEENS4_6LayoutINS5_IJSB_SB_SB_EEENS5_IJNSA_ILi0EEEST_ST_EEEEENS5_IJNS4_10UnderscoreESW_SW_EEEEENS4_23SM90_TMA_LOAD_MULTICASTENS4_14ComposedLayoutINS4_7SwizzleILi3ELi4ELi3EEENS4_18smem_ptr_flag_bitsILi16EEENSR_INS5_IJSC_NSA_ILi64EEEEEENS5_IJS15_SB_EEEEEEEvNS4_8identityENS4_13SM90_TMA_LOADES19_vS1A_EENS_8epilogue10collective18CollectiveEpilogueINS1D_23Sm100TmaWarpSpecializedILi4ELi2ELi32ELb1ELb0EEEJSG_NS5_IJNSR_ISF_SB_EENSR_INSA_ILi32EEESB_EEEEESH_SI_SH_SI_NS1D_6fusion15FusionCallbacksIS1H_NS1M_17LinearCombinationISH_fSH_fLNS_15FloatRoundStyleE2EEESG_S1L_JEEENS4_5SM1004TMEM4LOAD26SM100_TMEM_LOAD_32dp32b32xES1B_NS10_INS11_ILi2ELi4ELi3EEES14_NSR_INS5_IJSC_S1J_EEENS5_IJS1J_SB_EEEEEEENS4_39AutoVectorizingCopyWithAssumedAlignmentILi128EEENS4_14SM90_TMA_STOREES20_S22_S22_EEEvvEEEEvNT_6ParamsE)
        .other          _ZN7cutlass13device_kernelINS_4gemm6kernel13GemmUniversalIN4cute5tupleIJiiiiEEENS1_10collective13CollectiveMmaINS1_35MainloopSm100TmaUmmaWarpSpecializedILi3ELi2ELi4ENS5_IJNS4_1CILi1EEENSA_ILi8EEESB_EEEEENS5_IJNSA_ILi128EEESF_SF_EEENS_10bfloat16_tENS5_IJlSB_lEEESH_SI_NS4_8TiledMMAINS4_8MMA_AtomIJNS4_20SM100_MMA_F16BF16_SSISH_SH_fLi128ELi128ELNS4_4UMMA5MajorE0ELSN_0ELNSM_7ScaleInE0ELSO_0EEEEEENS4_6LayoutINS5_IJSB_SB_SB_EEENS5_IJNSA_ILi0EEEST_ST_EEEEENS5_IJNS4_10UnderscoreESW_SW_EEEEENS4_23SM90_TMA_LOAD_MULTICASTENS4_14ComposedLayoutINS4_7SwizzleILi3ELi4ELi3EEENS4_18smem_ptr_flag_bitsILi16EEENSR_INS5_IJSC_NSA_ILi64EEEEEENS5_IJS15_SB_EEEEEEEvNS4_8identityENS4_13SM90_TMA_LOADES19_vS1A_EENS_8epilogue10collective18CollectiveEpilogueINS1D_23Sm100TmaWarpSpecializedILi4ELi2ELi32ELb1ELb0EEEJSG_NS5_IJNSR_ISF_SB_EENSR_INSA_ILi32EEESB_EEEEESH_SI_SH_SI_NS1D_6fusion15FusionCallbacksIS1H_NS1M_17LinearCombinationISH_fSH_fLNS_15FloatRoundStyleE2EEESG_S1L_JEEENS4_5SM1004TMEM4LOAD26SM100_TMEM_LOAD_32dp32b32xES1B_NS10_INS11_ILi2ELi4ELi3EEES14_NSR_INS5_IJSC_S1J_EEENS5_IJS1J_SB_EEEEEEENS4_39AutoVectorizingCopyWithAssumedAlignmentILi128EEENS4_14SM90_TMA_STOREES20_S22_S22_EEEvvEEEEvNT_6ParamsE,@"STO_CUDA_ENTRY STV_DEFAULT"
_ZN7cutlass13device_kernelINS_4gemm6kernel13GemmUniversalIN4cute5tupleIJiiiiEEENS1_10collective13CollectiveMmaINS1_35MainloopSm100TmaUmmaWarpSpecializedILi3ELi2ELi4ENS5_IJNS4_1CILi1EEENSA_ILi8EEESB_EEEEENS5_IJNSA_ILi128EEESF_SF_EEENS_10bfloat16_tENS5_IJlSB_lEEESH_SI_NS4_8TiledMMAINS4_8MMA_AtomIJNS4_20SM100_MMA_F16BF16_SSISH_SH_fLi128ELi128ELNS4_4UMMA5MajorE0ELSN_0ELNSM_7ScaleInE0ELSO_0EEEEEENS4_6LayoutINS5_IJSB_SB_SB_EEENS5_IJNSA_ILi0EEEST_ST_EEEEENS5_IJNS4_10UnderscoreESW_SW_EEEEENS4_23SM90_TMA_LOAD_MULTICASTENS4_14ComposedLayoutINS4_7SwizzleILi3ELi4ELi3EEENS4_18smem_ptr_flag_bitsILi16EEENSR_INS5_IJSC_NSA_ILi64EEEEEENS5_IJS15_SB_EEEEEEEvNS4_8identityENS4_13SM90_TMA_LOADES19_vS1A_EENS_8epilogue10collective18CollectiveEpilogueINS1D_23Sm100TmaWarpSpecializedILi4ELi2ELi32ELb1ELb0EEEJSG_NS5_IJNSR_ISF_SB_EENSR_INSA_ILi32EEESB_EEEEESH_SI_SH_SI_NS1D_6fusion15FusionCallbacksIS1H_NS1M_17LinearCombinationISH_fSH_fLNS_15FloatRoundStyleE2EEESG_S1L_JEEENS4_5SM1004TMEM4LOAD26SM100_TMEM_LOAD_32dp32b32xES1B_NS10_INS11_ILi2ELi4ELi3EEES14_NSR_INS5_IJSC_S1J_EEENS5_IJS1J_SB_EEEEEEENS4_39AutoVectorizingCopyWithAssumedAlignmentILi128EEENS4_14SM90_TMA_STOREES20_S22_S22_EEEvvEEEEvNT_6ParamsE:
[----:B------:R-:W1:Y:S01]  /*0000*/  LDC R1, c[0x0][0x37c] ;  /* 0x0000df00ff017b82 */ /* 0x000e620000000800 */
[----:B------:R-:W2:Y:S01]  /*0010*/  S2R R94, SR_TID.X ;  /* 0x00000000005e7919 */ /* 0x000ea20000002100 */
[----:B------:R-:W3:Y:S01]  /*0020*/  LDCU.64 UR8, c[0x0][0x890] ;  /* 0x00011200ff0877ac */ /* 0x000ee20008000a00 */
[----:B------:R-:W-:Y:S02]  /*0030*/  PRMT R80, RZ, 0x7610, R80 ;  /* 0x00007610ff507816 */ /* 0x000fe40000000050 */
[----:B------:R-:W-:Y:S01]  /*0040*/  ELECT P3, URZ, PT ;  /* 0x0000000000ff782f */ /* 0x000fe20003860000 */
[----:B---3--:R-:W-:-:S04]  /*0050*/  UISETP.NE.U32.AND UP0, UPT, UR8, URZ, UPT ;  /* 0x000000ff0800728c */ /* 0x008fc8000bf05070 */
[----:B------:R-:W-:Y:S01]  /*0060*/  UISETP.NE.AND.EX UP0, UPT, UR9, URZ, UPT, UP0 ;  /* 0x000000ff0900728c */ /* 0x000fe2000bf05300 */
[----:B--2---:R-:W-:-:S05]  /*0070*/  SHF.R.U32.HI R81, RZ, 0x5, R94 ;  /* 0x00000005ff517819 */ /* 0x004fca000001165e */
[----:B------:R-:W2:Y:S02]  /*0080*/  SHFL.IDX PT, R0, R81, RZ, 0x1f ;  /* 0x00001fff51007589 */ /* 0x000ea400000e0000 */
[----:B--2---:R-:W-:Y:S01]  /*0090*/  R2UR UR17, R0 ;  /* 0x00000000001172ca */ /* 0x004fe200000e0000 */
[----:B-1----:R-:W-:-:S14]  /*00a0*/  BRA.U UP0, `(.L_x_0) ;  /* 0x0000000100307547 */ /* 0x002fdc000b800000 */
[----:B------:R-:W1:Y:S02]  /*00b0*/  LDCU.64 UR4, c[0x0][0x888] ;  /* 0x00011100ff0477ac */ /* 0x000e640008000a00 */
[----:B-1----:R-:W-:-:S04]  /*00c0*/  UISETP.NE.U32.AND UP0, UPT, UR4, URZ, UPT ;  /* 0x000000ff0400728c */ /* 0x002fc8000bf05070 */
[----:B------:R-:W-:-:S09]  /*00d0*/  UISETP.NE.AND.EX UP0, UPT, UR5, URZ, UPT, UP0 ;  /* 0x000000ff0500728c */ /* 0x000fd2000bf05300 */
[----:B------:R-:W-:Y:S05]  /*00e0*/  BRA.U !UP0, `(.L_x_1) ;  /* 0x0000000108147547 */ /* 0x000fea000b800000 */
[----:B------:R-:W1:Y:S01]  /*00f0*/  LDC.64 R2, c[0x0][0x888] ;  /* 0x00022200ff027b82 */ /* 0x000e620000000a00 */
[----:B------:R-:W1:Y:S02]  /*0100*/  LDCU.64 UR4, c[0x0][0x358] ;  /* 0x00006b00ff0477ac */ /* 0x000e640008000a00 */
[----:B-1----:R1:W5:Y:S01]  /*0110*/  LDG.E R41, desc[UR4][R2.64] ;  /* 0x0000000402297981 */ /* 0x002362000c1e1900 */
[----:B------:R-:W-:Y:S01]  /*0120*/  HFMA2 R80, -RZ, RZ, 0, 5.9604644775390625e-08 ;  /* 0x00000001ff507431 */ /* 0x000fe200000001ff */
[----:B------:R-:W-:Y:S05]  /*0130*/  BRA `(.L_x_0) ;  /* 0x00000000000c7947 */ /* 0x000fea0003800000 */
.L_x_1:
[----:B------:R-:W1:Y:S01]  /*0140*/  LDCU UR4, c[0x0][0x880] ;  /* 0x00011000ff0477ac */ /* 0x000e620008000800 */
[----:B------:R-:W-:Y:S01]  /*0150*/  HFMA2 R80, -RZ, RZ, 0, 5.9604644775390625e-08 ;  /* 0x00000001ff507431 */ /* 0x000fe200000001ff */
[----:B-1----:R-:W-:-:S07]  /*0160*/  MOV R41, UR4 ;  /* 0x0000000400297c02 */ /* 0x002fce0008000f00 */
.L_x_0:
[----:B------:R-:W2:Y:S02]  /*0170*/  LDCU.64 UR4, c[0x0][0x8b0] ;  /* 0x00011600ff0477ac */ /* 0x000ea40008000a00 */
[----:B--2---:R-:W-:-:S04]  /*0180*/  UISETP.NE.U32.AND UP0, UPT, UR4, URZ, UPT ;  /* 0x000000ff0400728c */ /* 0x004fc8000bf05070 */
[----:B------:R-:W-:-:S09]  /*0190*/  UISETP.NE.AND.EX UP0, UPT, UR5, URZ, UPT, UP0 ;  /* 0x000000ff0500728c */ /* 0x000fd2000bf05300 */
[----:B------:R-:W-:Y:S05]  /*01a0*/  BRA.U UP0, `(.L_x_2) ;  /* 0x0000000100287547 */ /* 0x000fea000b800000 */
[----:B------:R-:W2:Y:S02]  /*01b0*/  LDCU.64 UR4, c[0x0][0x8a8] ;  /* 0x00011500ff0477ac */ /* 0x000ea40008000a00 */
[----:B--2---:R-:W-:-:S04]  /*01c0*/  UISETP.NE.U32.AND UP0, UPT, UR4, URZ, UPT ;  /* 0x000000ff0400728c */ /* 0x004fc8000bf05070 */
[----:B------:R-:W-:-:S09]  /*01d0*/  UISETP.NE.AND.EX UP0, UPT, UR5, URZ, UPT, UP0 ;  /* 0x000000ff0500728c */ /* 0x000fd2000bf05300 */
[----:B------:R-:W-:Y:S05]  /*01e0*/  BRA.U !UP0, `(.L_x_3) ;  /* 0x0000000108107547 */ /* 0x000fea000b800000 */
[----:B------:R-:W2:Y:S01]  /*01f0*/  LDC.64 R38, c[0x0][0x8a8] ;  /* 0x00022a00ff267b82 */ /* 0x000ea20000000a00 */
[----:B------:R-:W2:Y:S02]  /*0200*/  LDCU.64 UR4, c[0x0][0x358] ;  /* 0x00006b00ff0477ac */ /* 0x000ea40008000a00 */
[----:B--2---:R2:W5:Y:S01]  /*0210*/  LDG.E R38, desc[UR4][R38.64] ;  /* 0x0000000426267981 */ /* 0x004562000c1e1900 */
[----:B------:R-:W-:Y:S05]  /*0220*/  BRA `(.L_x_2) ;  /* 0x0000000000087947 */ /* 0x000fea0003800000 */
.L_x_3:
[----:B------:R-:W2:Y:S02]  /*0230*/  LDCU UR4, c[0x0][0x8a0] ;  /* 0x00011400ff0477ac */ /* 0x000ea40008000800 */
[----:B--2---:R-:W-:Y:S02]  /*0240*/  MOV R38, UR4 ;  /* 0x0000000400267c02 */ /* 0x004fe40008000f00 */
.L_x_2:
[----:B------:R-:W-:Y:S01]  /*0250*/  IMAD.U32 R0, RZ, RZ, UR17 ;  /* 0x00000011ff007e24 */ /* 0x000fe2000f8e00ff */
[----:B------:R-:W-:Y:S04]  /*0260*/  BSSY.RECONVERGENT B0, `(.L_x_4) ;  /* 0x000000c000007945 */ /* 0x000fe80003800200 */
[C---:B------:R-:W-:Y:S02]  /*0270*/  ISETP.NE.OR P1, PT, R0.reuse, 0x1, !P3 ;  /* 0x000000010000780c */ /* 0x040fe40005f25670 */
[----:B------:R-:W-:-:S11]  /*0280*/  ISETP.NE.OR P0, PT, R0, 0x3, !P3 ;  /* 0x000000030000780c */ /* 0x000fd60005f05670 */
[----:B------:R-:W-:Y:S05]  /*0290*/  @P1 BRA `(.L_x_5) ;  /* 0x0000000000201947 */ /* 0x000fea0003800000 */
[----:B------:R-:W3:Y:S02]  /*02a0*/  LDCU.64 UR4, c[0x0][0x348] ;  /* 0x00006900ff0477ac */ /* 0x000ee40008000a00 */
[----:B---3--:R-:W-:Y:S02]  /*02b0*/  UIADD3 UR6, UP1, UPT, UR4, 0x80, URZ ;  /* 0x0000008004067890 */ /* 0x008fe4000ff3e0ff */
[----:B------:R-:W-:Y:S02]  /*02c0*/  UIADD3 UR4, UP0, UPT, UR4, 0x180, URZ ;  /* 0x0000018004047890 */ /* 0x000fe4000ff1e0ff */
[----:B------:R-:W-:Y:S02]  /*02d0*/  UIADD3.X UR7, UPT, UPT, URZ, UR5, URZ, UP1, !UPT ;  /* 0x00000005ff077290 */ /* 0x000fe40008ffe4ff */
[----:B------:R-:W-:-:S07]  /*02e0*/  UIADD3.X UR5, UPT, UPT, URZ, UR5, URZ, UP0, !UPT ;  /* 0x00000005ff057290 */ /* 0x000fce00087fe4ff */
[----:B------:R3:W-:Y:S02]  /*02f0*/  UTMACCTL.PF [UR6] ;  /* 0x00000000060079b9 */ /* 0x0007e40008040000 */
[----:B------:R3:W-:Y:S02]  /*0300*/  UTMACCTL.PF [UR4] ;  /* 0x00000000040079b9 */ /* 0x0007e40008040000 */
[----:B---3--:R-:W-:Y:S01]  /*0310*/  NOP ;  /* 0x0000000000007918 */ /* 0x008fe20000000000 */
.L_x_5:
[----:B------:R-:W-:Y:S05]  /*0320*/  BSYNC.RECONVERGENT B0 ;  /* 0x0000000000007941 */ /* 0x000fea0003800200 */
.L_x_4:
[----:B------:R-:W-:Y:S04]  /*0330*/  BSSY.RECONVERGENT B0, `(.L_x_6) ;  /* 0x000000a000007945 */ /* 0x000fe80003800200 */
        /* <DEDUP_REMOVED lines=9> */
.L_x_7:
[----:B------:R-:W-:Y:S05]  /*03d0*/  BSYNC.RECONVERGENT B0 ;  /* 0x0000000000007941 */ /* 0x000fea0003800200 */
.L_x_6:
[----:B------:R-:W3:Y:S01]  /*03e0*/  LDCU.64 UR4, c[0x0][0x888] ;  /* 0x00011100ff0477ac */ /* 0x000ee20008000a00 */
[----:B------:R-:W-:Y:S02]  /*03f0*/  UISETP.EQ.U32.AND UP1, UPT, UR8, URZ, UPT ;  /* 0x000000ff0800728c */ /* 0x000fe4000bf22070 */
[----:B------:R-:W-:Y:S02]  /*0400*/  UPLOP3.LUT UP3, UPT, UPT, UPT, UPT, 0x80, 0x8 ;  /* 0x000000000008789c */ /* 0x000fe40003f6f070 */
[----:B---3--:R-:W-:-:S04]  /*0410*/  UISETP.NE.U32.AND UP0, UPT, UR4, URZ, UPT ;  /* 0x000000ff0400728c */ /* 0x008fc8000bf05070 */
[----:B------:R-:W-:-:S04]  /*0420*/  UISETP.NE.AND.EX UP0, UPT, UR5, URZ, UPT, UP0 ;  /* 0x000000ff0500728c */ /* 0x000fc8000bf05300 */
[----:B------:R-:W-:-:S04]  /*0430*/  UISETP.EQ.OR.EX UP2, UPT, UR9, URZ, !UP0, UP1 ;  /* 0x000000ff0900728c */ /* 0x000fc8000c742710 */
[----:B------:R-:W-:-:S06]  /*0440*/  UP2UR UR4, UPR, URZ, 0x4 ;  /* 0x00000004ff047883 */ /* 0x000fcc0008000000 */
[----:B------:R-:W-:Y:S01]  /*0450*/  MOV R83, UR4 ;  /* 0x0000000400537c02 */ /* 0x000fe20008000f00 */
[----:B------:R-:W-:Y:S06]  /*0460*/  BRA.U !UP2, `(.L_x_8) ;  /* 0x000000010a207547 */ /* 0x000fec000b800000 */
[----:B------:R-:W-:Y:S01]  /*0470*/  UISETP.NE.U32.AND UP1, UPT, UR8, URZ, UPT ;  /* 0x000000ff0800728c */ /* 0x000fe2000bf25070 */
[----:B-----5:R-:W-:Y:S01]  /*0480*/  FSETP.NEU.AND P0, PT, R41, RZ, PT ;  /* 0x000000ff2900720b */ /* 0x020fe20003f0d000 */
[----:B------:R-:W-:Y:S02]  /*0490*/  USEL UR4, URZ, 0xffffffff, UP0 ;  /* 0xffffffffff047887 */ /* 0x000fe40008000000 */
[----:B------:R-:W-:-:S10]  /*04a0*/  UISETP.NE.AND.EX UP1, UPT, UR9, URZ, UPT, UP1 ;  /* 0x000000ff0900728c */ /* 0x000fd4000bf25310 */
[----:B------:R-:W-:Y:S01]  /*04b0*/  VOTEU.ANY UP0, P0 ;  /* 0x0000000000ff7886 */ /* 0x000fe20000000100 */
[----:B------:R-:W-:-:S04]  /*04c0*/  @!UP1 USEL UR4, URZ, 0xffffffff, UP0 ;  /* 0xffffffffff049887 */ /* 0x000fc80008000000 */
[----:B------:R-:W-:-:S04]  /*04d0*/  ULOP3.LUT UR4, UR4, 0x1, URZ, 0xc0, !UPT ;  /* 0x0000000104047892 */ /* 0x000fc8000f8ec0ff */
[----:B------:R-:W-:-:S11]  /*04e0*/  UISETP.NE.U32.AND UP3, UPT, UR4, 0x1, UPT ;  /* 0x000000010400788c */ /* 0x000fd6000bf65070 */
.L_x_8:
[----:B-1----:R-:W1:Y:S01]  /*04f0*/  SHFL.IDX PT, R2, R81, RZ, 0x1f ;  /* 0x00001fff51027589 */ /* 0x002e6200000e0000 */
[----:B------:R-:W-:-:S04]  /*0500*/  UISETP.NE.AND UP0, UPT, UR17, 0x2, UPT ;  /* 0x000000021100788c */ /* 0x000fc8000bf05270 */
[----:B------:R-:W-:Y:S01]  /*0510*/  USEL UR43, URZ, 0x1, UP0 ;  /* 0x00000001ff2b7887 */ /* 0x000fe20008000000 */
[----:B-1----:R-:W-:-:S13]  /*0520*/  ISETP.NE.AND P0, PT, R2, RZ, PT ;  /* 0x000000ff0200720c */ /* 0x002fda0003f05270 */
[----:B------:R-:W-:Y:S05]  /*0530*/  @P0 BRA `(.L_x_9) ;  /* 0x0000000000500947 */ /* 0x000fea0003800000 */
[----:B------:R-:W1:Y:S01]  /*0540*/  S2UR UR4, SR_CgaCtaId ;  /* 0x00000000000479c3 */ /* 0x000e620000008800 */
[----:B------:R-:W-:Y:S01]  /*0550*/  UMOV UR5, 0x400 ;  /* 0x0000040000057882 */ /* 0x000fe20000000000 */
[----:B------:R-:W-:Y:S01]  /*0560*/  UMOV UR8, 0x1 ;  /* 0x0000000100087882 */ /* 0x000fe20000000000 */
[----:B------:R-:W-:Y:S01]  /*0570*/  UMOV UR6, 0x8 ;  /* 0x0000000800067882 */ /* 0x000fe20000000000 */
[----:B------:R-:W-:-:S04]  /*0580*/  UIADD3 UR8, UPT, UPT, -UR8, 0x100000, URZ ;  /* 0x0010000008087890 */ /* 0x000fc8000fffe1ff */
[----:B------:R-:W-:Y:S02]  /*0590*/  USHF.L.U32 UR9, UR8, 0xb, URZ ;  /* 0x0000000b08097899 */ /* 0x000fe400080006ff */
[----:B------:R-:W-:Y:S02]  /*05a0*/  USHF.L.U32 UR8, UR8, 0x1, URZ ;  /* 0x0000000108087899 */ /* 0x000fe400080006ff */
[----:B------:R-:W-:-:S04]  /*05b0*/  UIADD3 UR6, UPT, UPT, -UR6, 0x100000, URZ ;  /* 0x0010000006067890 */ /* 0x000fc8000fffe1ff */
[----:B------:R-:W-:Y:S02]  /*05c0*/  USHF.L.U32 UR7, UR6, 0xb, URZ ;  /* 0x0000000b06077899 */ /* 0x000fe400080006ff */
[----:B------:R-:W-:Y:S01]  /*05d0*/  USHF.L.U32 UR6, UR6, 0x1, URZ ;  /* 0x0000000106067899 */ /* 0x000fe200080006ff */
[----:B------:R-:W-:Y:S01]  /*05e0*/  ELECT P0, URZ, PT ;  /* 0x0000000000ff782f */ /* 0x000fe20003800000 */
[----:B-1----:R-:W-:Y:S01]  /*05f0*/  ULEA UR4, UR4, UR5, 0x18 ;  /* 0x0000000504047291 */ /* 0x002fe2000f8ec0ff */
[----:B------:R-:W1:Y:S11]  /*0600*/  FENCE.VIEW.ASYNC.S ;  /* 0x00000000000073c6 */ /* 0x000e760000000000 */
[----:B-1----:R1:W3:Y:S01]  /*0610*/  SYNCS.EXCH.64 URZ, [UR4], UR8 ;  /* 0x0000000804ff75b2 */ /* 0x0022e20008000100 */
[----:B------:R1:W4:Y:S01]  /*0620*/  SYNCS.EXCH.64 URZ, [UR4+0x18], UR6 ;  /* 0x0000180604ff75b2 */ /* 0x0003220008000100 */
[----:B------:R1:W1:Y:S01]  /*0630*/  SYNCS.EXCH.64 URZ, [UR4+0x8], UR8 ;  /* 0x0000080804ff75b2 */ /* 0x0002620008000100 */
[----:B------:R1:W1:Y:S01]  /*0640*/  SYNCS.EXCH.64 URZ, [UR4+0x20], UR6 ;  /* 0x0000200604ff75b2 */ /* 0x0002620008000100 */
[----:B------:R1:W1:Y:S01]  /*0650*/  SYNCS.EXCH.64 URZ, [UR4+0x10], UR8 ;  /* 0x0000100804ff75b2 */ /* 0x0002620008000100 */
[----:B------:R1:W1:Y:S01]  /*0660*/  SYNCS.EXCH.64 URZ, [UR4+0x28], UR6 ;  /* 0x0000280604ff75b2 */ /* 0x0002620008000100 */
[----:B------:R-:W-:Y:S01]  /*0670*/  NOP ;  /* 0x0000000000007918 */ /* 0x000fe20000000000 */
.L_x_9:
[----:B------:R-:W2:Y:S01]  /*0680*/  SHFL.IDX PT, R2, R81, RZ, 0x1f ;  /* 0x00001fff51027589 */ /* 0x000ea200000e0000 */
[----:B------:R-:W-:Y:S01]  /*0690*/  NOP ;  /* 0x0000000000007918 */ /* 0x000fe20000000000 */
[----:B--2---:R-:W-:-:S13]  /*06a0*/  ISETP.NE.AND P0, PT, R2, 0x1, PT ;  /* 0x000000010200780c */ /* 0x004fda0003f05270 */
[----:B------:R-:W-:Y:S05]  /*06b0*/  @P0 BRA `(.L_x_10) ;  /* 0x0000000000580947 */ /* 0x000fea0003800000 */
[----:B-1----:R-:W1:Y:S01]  /*06c0*/  S2UR UR4, SR_CgaCtaId ;  /* 0x00000000000479c3 */ /* 0x002e620000008800 */
        /* <DEDUP_REMOVED lines=12> */
[----:B-1----:R2:W1:Y:S01]  /*0790*/  SYNCS.EXCH.64 URZ, [UR4+0x30], UR8 ;  /* 0x0000300804ff75b2 */ /* 0x0024620008000100 */
[----:B------:R2:W1:Y:S01]  /*07a0*/  SYNCS.EXCH.64 URZ, [UR4+0x50], UR6 ;  /* 0x0000500604ff75b2 */ /* 0x0004620008000100 */
[----:B------:R2:W1:Y:S01]  /*07b0*/  SYNCS.EXCH.64 URZ, [UR4+0x38], UR8 ;  /* 0x0000380804ff75b2 */ /* 0x0004620008000100 */
[----:B------:R2:W1:Y:S01]  /*07c0*/  SYNCS.EXCH.64 URZ, [UR4+0x58], UR6 ;  /* 0x0000580604ff75b2 */ /* 0x0004620008000100 */
[----:B------:R2:W1:Y:S01]  /*07d0*/  SYNCS.EXCH.64 URZ, [UR4+0x40], UR8 ;  /* 0x0000400804ff75b2 */ /* 0x0004620008000100 */
[----:B------:R2:W1:Y:S01]  /*07e0*/  SYNCS.EXCH.64 URZ, [UR4+0x60], UR6 ;  /* 0x0000600604ff75b2 */ /* 0x0004620008000100 */
[----:B------:R2:W1:Y:S01]  /*07f0*/  SYNCS.EXCH.64 URZ, [UR4+0x48], UR8 ;  /* 0x0000480804ff75b2 */ /* 0x0004620008000100 */
[----:B------:R2:W1:Y:S02]  /*0800*/  SYNCS.EXCH.64 URZ, [UR4+0x68], UR6 ;  /* 0x0000680604ff75b2 */ /* 0x0004640008000100 */
[----:B--2---:R-:W-:Y:S01]  /*0810*/  NOP ;  /* 0x0000000000007918 */ /* 0x004fe20000000000 */
.L_x_10:
[----:B------:R-:W2:Y:S01]  /*0820*/  SHFL.IDX PT, R2, R81, RZ, 0x1f ;  /* 0x00001fff51027589 */ /* 0x000ea200000e0000 */
[----:B------:R-:W-:Y:S01]  /*0830*/  NOP ;  /* 0x0000000000007918 */ /* 0x000fe20000000000 */
[----:B--2---:R-:W-:-:S13]  /*0840*/  ISETP.NE.AND P0, PT, R2, 0x3, PT ;  /* 0x000000030200780c */ /* 0x004fda0003f05270 */
[----:B------:R-:W-:Y:S05]  /*0850*/  @P0 BRA `(.L_x_11) ;  /* 0x0000000000300947 */ /* 0x000fea0003800000 */
[----:B-1----:R-:W1:Y:S01]  /*0860*/  S2UR UR4, SR_CgaCtaId ;  /* 0x00000000000479c3 */ /* 0x002e620000008800 */
[----:B------:R-:W-:Y:S01]  /*0870*/  UMOV UR6, 0x400 ;  /* 0x0000040000067882 */ /* 0x000fe20000000000 */
[----:B------:R-:W-:Y:S01]  /*0880*/  UMOV UR5, 0x20 ;  /* 0x0000002000057882 */ /* 0x000fe20000000000 */
[----:B------:R-:W-:Y:S01]  /*0890*/  ELECT P0, URZ, PT ;  /* 0x0000000000ff782f */ /* 0x000fe20003800000 */
[----:B-1----:R-:W-:Y:S02]  /*08a0*/  ULEA UR6, UR4, UR6, 0x18 ;  /* 0x0000000604067291 */ /* 0x002fe4000f8ec0ff */
[----:B------:R-:W-:-:S04]  /*08b0*/  UIADD3 UR4, UPT, UPT, -UR5, 0x100000, URZ ;  /* 0x0010000005047890 */ /* 0x000fc8000fffe1ff */
[----:B------:R-:W-:Y:S02]  /*08c0*/  USHF.L.U32 UR5, UR4, 0xb, URZ ;  /* 0x0000000b04057899 */ /* 0x000fe400080006ff */
[----:B------:R-:W-:Y:S01]  /*08d0*/  USHF.L.U32 UR4, UR4, 0x1, URZ ;  /* 0x0000000104047899 */ /* 0x000fe200080006ff */
[----:B------:R-:W1:Y:S11]  /*08e0*/  FENCE.VIEW.ASYNC.S ;  /* 0x00000000000073c6 */ /* 0x000e760000000000 */
[----:B-1----:R2:W1:Y:S01]  /*08f0*/  SYNCS.EXCH.64 URZ, [UR6+0x70], UR4 ;  /* 0x0000700406ff75b2 */ /* 0x0024620008000100 */
[----:B------:R2:W1:Y:S02]  /*0900*/  SYNCS.EXCH.64 URZ, [UR6+0x78], UR4 ;  /* 0x0000780406ff75b2 */ /* 0x0004640008000100 */
[----:B--2---:R-:W-:Y:S01]  /*0910*/  NOP ;  /* 0x0000000000007918 */ /* 0x004fe20000000000 */
.L_x_11:
[----:B------:R-:W2:Y:S01]  /*0920*/  SHFL.IDX PT, R2, R81, RZ, 0x1f ;  /* 0x00001fff51027589 */ /* 0x000ea200000e0000 */
[----:B------:R-:W-:Y:S01]  /*0930*/  NOP ;  /* 0x0000000000007918 */ /* 0x000fe20000000000 */
[----:B--2---:R-:W-:-:S13]  /*0940*/  ISETP.NE.AND P0, PT, R2, 0x4, PT ;  /* 0x000000040200780c */ /* 0x004fda0003f05270 */
[----:B------:R-:W-:Y:S05]  /*0950*/  @P0 BRA `(.L_x_12) ;  /* 0x00000000004c0947 */ /* 0x000fea0003800000 */
[----:B-1----:R-:W1:Y:S01]  /*0960*/  S2UR UR6, SR_CgaCtaId ;  /* 0x00000000000679c3 */ /* 0x002e620000008800 */
[----:B------:R-:W-:Y:S01]  /*0970*/  UMOV UR4, 0x720 ;  /* 0x0000072000047882 */ /* 0x000fe20000000000 */
[----:B------:R-:W-:Y:S01]  /*0980*/  UMOV UR5, 0x400 ;  /* 0x0000040000057882 */ /* 0x000fe20000000000 */
[----:B------:R-:W-:Y:S01]  /*0990*/  USEL UR4, UR4, 0x620, UP3 ;  /* 0x0000062004047887 */ /* 0x000fe20009800000 */
[----:B------:R-:W-:Y:S01]  /*09a0*/  UMOV UR8, 0x1 ;  /* 0x0000000100087882 */ /* 0x000fe20000000000 */
[----:B------:R-:W-:Y:S01]  /*09b0*/  ELECT P0, URZ, PT ;  /* 0x0000000000ff782f */ /* 0x000fe20003800000 */
[----:B------:R-:W-:-:S04]  /*09c0*/  UIADD3 UR8, UPT, UPT, -UR8, 0x100000, URZ ;  /* 0x0010000008087890 */ /* 0x000fc8000fffe1ff */
[----:B------:R-:W-:Y:S02]  /*09d0*/  USHF.L.U32 UR9, UR8, 0xb, URZ ;  /* 0x0000000b08097899 */ /* 0x000fe400080006ff */
[----:B------:R-:W-:Y:S02]  /*09e0*/  USHF.L.U32 UR8, UR8, 0x1, URZ ;  /* 0x0000000108087899 */ /* 0x000fe400080006ff */
[----:B-1----:R-:W-:Y:S02]  /*09f0*/  ULEA UR6, UR6, UR5, 0x18 ;  /* 0x0000000506067291 */ /* 0x002fe4000f8ec0ff */
[----:B------:R-:W-:-:S04]  /*0a00*/  UIADD3 UR4, UPT, UPT, -UR4, 0x100000, URZ ;  /* 0x0010000004047890 */ /* 0x000fc8000fffe1ff */
[----:B------:R-:W-:Y:S02]  /*0a10*/  USHF.L.U32 UR5, UR4, 0xb, URZ ;  /* 0x0000000b04057899 */ /* 0x000fe400080006ff */
[----:B------:R-:W-:Y:S01]  /*0a20*/  USHF.L.U32 UR4, UR4, 0x1, URZ ;  /* 0x0000000104047899 */ /* 0x000fe200080006ff */
[----:B------:R-:W1:Y:S03]  /*0a30*/  FENCE.VIEW.ASYNC.S ;  /* 0x00000000000073c6 */ /* 0x000e660000000000 */
[----:B-1----:R2:W1:Y:S08]  /*0a40*/  SYNCS.EXCH.64 URZ, [UR6+0x80], UR8 ;  /* 0x0000800806ff75b2 */ /* 0x0024700008000100 */
[----:B------:R2:W1:Y:S01]  /*0a50*/  SYNCS.EXCH.64 URZ, [UR6+0x90], UR4 ;  /* 0x0000900406ff75b2 */ /* 0x0004620008000100 */
[----:B------:R2:W1:Y:S01]  /*0a60*/  SYNCS.EXCH.64 URZ, [UR6+0x88], UR8 ;  /* 0x0000880806ff75b2 */ /* 0x0004620008000100 */
[----:B------:R2:W1:Y:S02]  /*0a70*/  SYNCS.EXCH.64 URZ, [UR6+0x98], UR4 ;  /* 0x0000980406ff75b2 */ /* 0x0004640008000100 */
[----:B--2---:R-:W-:Y:S01]  /*0a80*/  NOP ;  /* 0x0000000000007918 */ /* 0x004fe20000000000 */
.L_x_12:
        /* <DEDUP_REMOVED lines=26> */
.L_x_13:
[----:B------:R-:W2:Y:S01]  /*0c30*/  SHFL.IDX PT, R2, R81, RZ, 0x1f ;  /* 0x00001fff51027589 */ /* 0x000ea200000e0000 */
[----:B------:R-:W1:Y:S01]  /*0c40*/  S2UR UR47, SR_CgaCtaId ;  /* 0x00000000002f79c3 */ /* 0x000e620000008800 */
[----:B------:R-:W-:Y:S01]  /*0c50*/  NOP ;  /* 0x0000000000007918 */ /* 0x000fe20000000000 */
[----:B--2---:R-:W-:-:S13]  /*0c60*/  ISETP.NE.AND P0, PT, R2, 0x3, PT ;  /* 0x000000030200780c */ /* 0x004fda0003f05270 */
[----:B-1----:R-:W-:Y:S05]  /*0c70*/  @P0 BRA `(.L_x_14) ;  /* 0x0000000000340947 */ /* 0x002fea0003800000 */
[----:B------:R-:W-:Y:S01]  /*0c80*/  UMOV UR4, 0x400 ;  /* 0x0000040000047882 */ /* 0x000fe20000000000 */
[----:B------:R-:W-:Y:S01]  /*0c90*/  UMOV UR6, 0x20 ;  /* 0x0000002000067882 */ /* 0x000fe20000000000 */
[----:B------:R-:W-:Y:S02]  /*0ca0*/  ULEA UR4, UR47, UR4, 0x18 ;  /* 0x000000042f047291 */ /* 0x000fe4000f8ec0ff */
[----:B------:R-:W-:-:S04]  /*0cb0*/  UIADD3 UR6, UPT, UPT, -UR6, 0x100000, URZ ;  /* 0x0010000006067890 */ /* 0x000fc8000fffe1ff */
[----:B------:R-:W-:Y:S02]  /*0cc0*/  USHF.L.U32 UR7, UR6, 0xb, URZ ;  /* 0x0000000b06077899 */ /* 0x000fe400080006ff */
[----:B------:R-:W-:Y:S01]  /*0cd0*/  USHF.L.U32 UR6, UR6, 0x1, URZ ;  /* 0x0000000106067899 */ /* 0x000fe200080006ff */
[----:B------:R-:W-:Y:S01]  /*0ce0*/  ELECT P0, URZ, PT ;  /* 0x0000000000ff782f */ /* 0x000fe20003800000 */
[----:B------:R-:W1:Y:S10]  /*0cf0*/  FENCE.VIEW.ASYNC.S ;  /* 0x00000000000073c6 */ /* 0x000e740000000000 */
[----:B-1----:R1:W2:Y:S01]  /*0d00*/  SYNCS.EXCH.64 URZ, [UR4+0xe0], UR6 ;  /* 0x0000e00604ff75b2 */ /* 0x0022a20008000100 */
[----:B------:R1:W1:Y:S01]  /*0d10*/  SYNCS.EXCH.64 URZ, [UR4+0xf0], UR6 ;  /* 0x0000f00604ff75b2 */ /* 0x0002620008000100 */
[----:B------:R1:W1:Y:S01]  /*0d20*/  SYNCS.EXCH.64 URZ, [UR4+0xe8], UR6 ;  /* 0x0000e80604ff75b2 */ /* 0x0002620008000100 */
[----:B------:R1:W1:Y:S01]  /*0d30*/  SYNCS.EXCH.64 URZ, [UR4+0xf8], UR6 ;  /* 0x0000f80604ff75b2 */ /* 0x0002620008000100 */
[----:B------:R-:W-:Y:S01]  /*0d40*/  NOP ;  /* 0x0000000000007918 */ /* 0x000fe20000000000 */
.L_x_14:
[----:B-1----:R-:W1:Y:S01]  /*0d50*/  LDCU UR4, c[0x0][0x36c] ;  /* 0x00006d80ff0477ac */ /* 0x002e620008000800 */
[----:B------:R-:W-:Y:S01]  /*0d60*/  ISETP.NE.OR P3, PT, R0, 0x2, !P3 ;  /* 0x000000020000780c */ /* 0x000fe20005f65670 */
[----:B------:R-:W-:Y:S01]  /*0d70*/  NOP ;  /* 0x0000000000007918 */ /* 0x000fe20000000000 */
[----:B------:R-:W-:Y:S01]  /*0d80*/  LOP3.LUT R0, R94, 0x1f, RZ, 0xc0, !PT ;  /* 0x0000001f5e007812 */ /* 0x000fe200078ec0ff */
[----:B------:R-:W-:Y:S02]  /*0d90*/  UISETP.NE.AND UP4, UPT, UR17, URZ, UPT ;  /* 0x000000ff1100728c */ /* 0x000fe4000bf85270 */
[----:B-1----:R-:W-:-:S09]  /*0da0*/  UISETP.EQ.U32.AND UP5, UPT, UR4, 0x1, UPT ;  /* 0x000000010400788c */ /* 0x002fd2000bfa2070 */
[----:B------:R-:W-:Y:S05]  /*0db0*/  BRA.U !UP5, `(.L_x_15) ;  /* 0x000000010d087547 */ /* 0x000fea000b800000 */
[----:B--234-:R-:W-:Y:S01]  /*0dc0*/  UCGABAR_ARV ;  /* 0x00000000000079c7 */ /* 0x01cfe20008000000 */
[----:B------:R-:W-:Y:S05]  /*0dd0*/  BRA `(.L_x_16) ;  /* 0x0000000000047947 */ /* 0x000fea0003800000 */
.L_x_15:
[----:B--234-:R-:W-:Y:S01]  /*0de0*/  NOP ;  /* 0x0000000000007918 */ /* 0x01cfe20000000000 */
.L_x_16:
[----:B------:R-:W1:Y:S01]  /*0df0*/  S2UR UR7, SR_CTAID.X ;  /* 0x00000000000779c3 */ /* 0x000e620000002500 */
[----:B------:R-:W-:-:S05]  /*0e00*/  CS2R.32 R82, SR_CgaSize ;  /* 0x0000000000527805 */ /* 0x000fca0000008a00 */
[----:B------:R-:W-:-:S05]  /*0e10*/  IMAD R82, R82, -0xa0, RZ ;  /* 0xffffff6052527824 */ /* 0x000fca00078e02ff */
[----:B------:R-:W-:-:S14]  /*0e20*/  R2UR UR5, R82 ;  /* 0x00000000520572ca */ /* 0x000fdc00000e0000 */
[----:B------:R-:W2:Y:S01]  /*0e30*/  LDCU UR5, c[0x0][UR5+0x2b0] ;  /* 0x00005600050577ac */ /* 0x000ea20008000800 */
[----:B------:R-:W-:-:S05]  /*0e40*/  CS2R.32 R82, SR_CgaSize ;  /* 0x0000000000527805 */ /* 0x000fca0000008a00 */
[----:B------:R-:W-:-:S05]  /*0e50*/  IMAD R82, R82, -0xa0, RZ ;  /* 0xffffff6052527824 */ /* 0x000fca00078e02ff */
[----:B------:R-:W-:-:S14]  /*0e60*/  R2UR UR4, R82 ;  /* 0x00000000520472ca */ /* 0x000fdc00000e0000 */
[----:B------:R-:W3:Y:S01]  /*0e70*/  LDCU UR4, c[0x0][UR4+0x2b4] ;  /* 0x00005680040477ac */ /* 0x000ee20008000800 */
[----:B------:R-:W4:Y:S01]  /*0e80*/  S2UR UR8, SR_CTAID.Y ;  /* 0x00000000000879c3 */ /* 0x000f220000002600 */
[----:B------:R-:W-:-:S05]  /*0e90*/  CS2R.32 R82, SR_CgaSize ;  /* 0x0000000000527805 */ /* 0x000fca0000008a00 */
[----:B------:R-:W-:-:S05]  /*0ea0*/  IMAD R82, R82, -0xa0, RZ ;  /* 0xffffff6052527824 */ /* 0x000fca00078e02ff */
[----:B------:R-:W-:-:S14]  /*0eb0*/  R2UR UR9, R82 ;  /* 0x00000000520972ca */ /* 0x000fdc00000e0000 */
[----:B------:R-:W3:Y:S01]  /*0ec0*/  LDCU UR9, c[0x0][UR9+0x2a0] ;  /* 0x00005400090977ac */ /* 0x000ee20008000800 */
[----:B------:R-:W3:Y:S01]  /*0ed0*/  LDCU UR21, c[0x0][0xb24] ;  /* 0x00016480ff1577ac */ /* 0x000ee20008000800 */
[----:B------:R-:W1:Y:S01]  /*0ee0*/  S2UR UR36, SR_CTAID.Z ;  /* 0x00000000002479c3 */ /* 0x000e620000002700 */
[----:B------:R-:W-:-:S05]  /*0ef0*/  CS2R.32 R82, SR_CgaSize ;  /* 0x0000000000527805 */ /* 0x000fca0000008a00 */
[----:B------:R-:W-:-:S05]  /*0f00*/  IMAD R82, R82, -0xa0, RZ ;  /* 0xffffff6052527824 */ /* 0x000fca00078e02ff */
[----:B------:R-:W-:-:S14]  /*0f10*/  R2UR UR63, R82 ;  /* 0x00000000523f72ca */ /* 0x000fdc00000e0000 */
[----:B------:R-:W3:Y:S01]  /*0f20*/  LDCU UR63, c[0x0][UR63+0x2a4] ;  /* 0x000054803f3f77ac */ /* 0x000ee20008000800 */
[----:B------:R-:W3:Y:S01]  /*0f30*/  LDCU UR42, c[0x0][0xb24] ;  /* 0x00016480ff2a77ac */ /* 0x000ee20008000800 */
[----:B-1----:R-:W-:Y:S01]  /*0f40*/  I2FP.F32.U32 R3, UR7 ;  /* 0x0000000700037c45 */ /* 0x002fe20008201000 */
[----:B------:R-:W1:Y:S04]  /*0f50*/  LDCU UR27, c[0x0][0xb30] ;  /* 0x00016600ff1b77ac */ /* 0x000e680008000800 */
[----:B--2---:R-:W-:Y:S01]  /*0f60*/  FMUL R3, R3, UR5 ;  /* 0x0000000503037c20 */ /* 0x004fe20008400000 */
[----:B------:R-:W-:Y:S01]  /*0f70*/  USHF.L.U32 UR29, UR47, 0xa, URZ ;  /* 0x0000000a2f1d7899 */ /* 0x000fe200080006ff */
[----:B----4-:R-:W-:Y:S01]  /*0f80*/  I2FP.F32.U32 R2, UR8 ;  /* 0x0000000800027c45 */ /* 0x010fe20008201000 */
[----:B---3--:R-:W-:-:S03]  /*0f90*/  UISETP.GE.AND UP2, UPT, UR21, 0x1, UPT ;  /* 0x000000011500788c */ /* 0x008fc6000bf46270 */
[----:B------:R-:W2:Y:S01]  /*0fa0*/  F2I.U32.TRUNC.NTZ R3, R3 ;  /* 0x0000000300037305 */ /* 0x000ea2000020f000 */
[----:B------:R-:W-:Y:S01]  /*0fb0*/  UMOV UR16, UR7 ;  /* 0x0000000700107c82 */ /* 0x000fe20008000000 */
[----:B------:R-:W-:Y:S01]  /*0fc0*/  FMUL R2, R2, UR4 ;  /* 0x0000000402027c20 */ /* 0x000fe20008400000 */
[----:B------:R-:W-:-:S05]  /*0fd0*/  UMOV UR20, UR8 ;  /* 0x0000000800147c82 */ /* 0x000fca0008000000 */
[----:B------:R-:W3:Y:S01]  /*0fe0*/  F2I.U32.TRUNC.NTZ R2, R2 ;  /* 0x0000000200027305 */ /* 0x000ee2000020f000 */
[----:B--2---:R-:W-:Y:S02]  /*0ff0*/  R2UR UR4, R3 ;  /* 0x00000000030472ca */ /* 0x004fe400000e0000 */
[----:B---3--:R-:W-:Y:S02]  /*1000*/  R2UR UR6, R2 ;  /* 0x00000000020672ca */ /* 0x008fe400000e0000 */
[----:B------:R-:W-:-:S09]  /*1010*/  PRMT R2, RZ, 0x7610, R2 ;  /* 0x00007610ff027816 */ /* 0x000fd20000000002 */
[----:B------:R-:W-:-:S04]  /*1020*/  UIADD3 UR5, UPT, UPT, -UR4, URZ, URZ ;  /* 0x000000ff04057290 */ /* 0x000fc8000fffe1ff */
[----:B------:R-:W-:Y:S02]  /*1030*/  UIMAD UR5, UR9, UR5, UR7 ;  /* 0x00000005090572a4 */ /* 0x000fe4000f8e0207 */
[----:B------:R-:W-:-:S04]  /*1040*/  UIADD3 UR4, UPT, UPT, -UR6, URZ, URZ ;  /* 0x000000ff06047290 */ /* 0x000fc8000fffe1ff */
[----:B------:R-:W-:Y:S01]  /*1050*/  IMAD.U32 R82, RZ, RZ, UR5 ;  /* 0x00000005ff527e24 */ /* 0x000fe2000f8e00ff */
[----:B------:R-:W-:Y:S01]  /*1060*/  UIMAD UR63, UR63, UR4, UR8 ;  /* 0x000000043f3f72a4 */ /* 0x000fe2000f8e0208 */
[----:B-1----:R-:W-:Y:S11]  /*1070*/  BRA.U UP4, `(.L_x_17) ;  /* 0x00000001047c7547 */ /* 0x002ff6000b800000 */
[----:B------:R-:W-:Y:S01]  /*1080*/  UISETP.NE.AND UP0, UPT, UR63, 0x1, UPT ;  /* 0x000000013f00788c */ /* 0x000fe2000bf05270 */
[----:B------:R-:W-:Y:S01]  /*1090*/  R2UR UR8, R82 ;  /* 0x00000000520872ca */ /* 0x000fe200000e0000 */
[----:B------:R-:W-:Y:S02]  /*10a0*/  UISETP.NE.AND UP1, UPT, UR63, 0x2, UPT ;  /* 0x000000023f00788c */ /* 0x000fe4000bf25270 */
[----:B------:R-:W-:Y:S02]  /*10b0*/  USEL UR5, URZ, 0x2, UP0 ;  /* 0x00000002ff057887 */ /* 0x000fe40008000000 */
[----:B------:R-:W-:Y:S02]  /*10c0*/  UISETP.NE.AND UP0, UPT, UR63, 0x3, UPT ;  /* 0x000000033f00788c */ /* 0x000fe4000bf05270 */
[----:B------:R-:W-:Y:S02]  /*10d0*/  USEL UR4, URZ, 0x4, UP1 ;  /* 0x00000004ff047887 */ /* 0x000fe40008800000 */
[----:B------:R-:W-:-:S02]  /*10e0*/  UISETP.NE.AND UP1, UPT, UR63, 0x4, UPT ;  /* 0x000000043f00788c */ /* 0x000fc4000bf25270 */
[----:B------:R-:W-:Y:S02]  /*10f0*/  USEL UR7, URZ, 0x8, UP0 ;  /* 0x00000008ff077887 */ /* 0x000fe40008000000 */
[----:B------:R-:W-:Y:S02]  /*1100*/  UISETP.NE.AND UP0, UPT, UR63, 0x5, UPT ;  /* 0x000000053f00788c */ /* 0x000fe4000bf05270 */
[----:B------:R-:W-:Y:S02]  /*1110*/  USEL UR6, URZ, 0x10, UP1 ;  /* 0x00000010ff067887 */ /* 0x000fe40008800000 */
[----:B------:R-:W-:Y:S02]  /*1120*/  UISETP.NE.AND UP1, UPT, UR63, 0x6, UPT ;  /* 0x000000063f00788c */ /* 0x000fe4000bf25270 */
[----:B------:R-:W-:Y:S02]  /*1130*/  USEL UR11, URZ, 0x20, UP0 ;  /* 0x00000020ff0b7887 */ /* 0x000fe40008000000 */
[----:B------:R-:W-:-:S02]  /*1140*/  UISETP.NE.AND UP0, UPT, UR63, 0x7, UPT ;  /* 0x000000073f00788c */ /* 0x000fc4000bf05270 */
[----:B------:R-:W-:Y:S02]  /*1150*/  USEL UR12, URZ, 0x40, UP1 ;  /* 0x00000040ff0c7887 */ /* 0x000fe40008800000 */
[----:B------:R-:W-:Y:S02]  /*1160*/  UISETP.NE.AND UP1, UPT, UR63, URZ, UPT ;  /* 0x000000ff3f00728c */ /* 0x000fe4000bf25270 */
[----:B------:R-:W-:Y:S02]  /*1170*/  USEL UR13, URZ, 0x80, UP0 ;  /* 0x00000080ff0d7887 */ /* 0x000fe40008000000 */
[----:B------:R-:W-:Y:S02]  /*1180*/  UISETP.NE.AND UP0, UPT, UR8, URZ, UPT ;  /* 0x000000ff0800728c */ /* 0x000fe4000bf05270 */
[----:B------:R-:W-:Y:S02]  /*1190*/  UISETP.EQ.OR UP1, UPT, UR8, URZ, !UP1 ;  /* 0x000000ff0800728c */ /* 0x000fe4000cf22670 */
[----:B------:R-:W-:-:S02]  /*11a0*/  USEL UR9, UR5, 0x2, UP0 ;  /* 0x0000000205097887 */ /* 0x000fc40008000000 */
[----:B------:R-:W-:Y:S02]  /*11b0*/  USEL UR4, UR4, 0x4, UP0 ;  /* 0x0000000404047887 */ /* 0x000fe40008000000 */
[----:B------:R-:W-:Y:S02]  /*11c0*/  USEL UR5, URZ, 0x1, !UP1 ;  /* 0x00000001ff057887 */ /* 0x000fe4000c800000 */
[----:B------:R-:W-:Y:S02]  /*11d0*/  USEL UR10, UR7, 0x8, UP0 ;  /* 0x00000008070a7887 */ /* 0x000fe40008000000 */
[----:B------:R-:W-:Y:S02]  /*11e0*/  USEL UR8, UR6, 0x10, UP0 ;  /* 0x0000001006087887 */ /* 0x000fe40008000000 */
[----:B------:R-:W-:Y:S02]  /*11f0*/  UIADD3 UR4, UPT, UPT, UR4, UR9, UR5 ;  /* 0x0000000904047290 */ /* 0x000fe4000fffe005 */
[----:B------:R-:W-:-:S02]  /*1200*/  USEL UR7, UR11, 0x20, UP0 ;  /* 0x000000200b077887 */ /* 0x000fc40008000000 */
[----:B------:R-:W-:Y:S02]  /*1210*/  USEL UR6, UR12, 0x40, UP0 ;  /* 0x000000400c067887 */ /* 0x000fe40008000000 */
[----:B------:R-:W-:Y:S02]  /*1220*/  UIADD3 UR4, UPT, UPT, UR8, UR10, UR4 ;  /* 0x0000000a08047290 */ /* 0x000fe4000fffe004 */
[----:B------:R-:W-:Y:S02]  /*1230*/  USEL UR5, UR13, 0x80, UP0 ;  /* 0x000000800d057887 */ /* 0x000fe40008000000 */
[----:B------:R-:W-:-:S04]  /*1240*/  UIADD3 UR4, UPT, UPT, UR6, UR7, UR4 ;  /* 0x0000000706047290 */ /* 0x000fc8000fffe004 */
[----:B------:R-:W-:-:S06]  /*1250*/  UIADD3 UR4, UPT, UPT, UR4, UR5, URZ ;  /* 0x0000000504047290 */ /* 0x000fcc000fffe0ff */
[----:B------:R-:W-:Y:S02]  /*1260*/  MOV R2, UR4 ;  /* 0x0000000400027c02 */ /* 0x000fe40008000f00 */
.L_x_17:
[----:B------:R-:W-:Y:S05]  /*1270*/  BRA.U !UP2, `(.L_x_18) ;  /* 0x000000010ad47547 */ /* 0x000fea000b800000 */
[----:B------:R-:W1:Y:S01]  /*1280*/  LDCU.128 UR12, c[0x0][0xb10] ;  /* 0x00016200ff0c77ac */ /* 0x000e620008000c00 */
[----:B------:R-:W2:Y:S01]  /*1290*/  LDCU UR6, c[0x0][0x370] ;  /* 0x00006e00ff0677ac */ /* 0x000ea20008000800 */
[----:B------:R-:W3:Y:S01]  /*12a0*/  LDCU UR5, c[0x0][0x374] ;  /* 0x00006e80ff0577ac */ /* 0x000ee20008000800 */
[----:B------:R-:W4:Y:S01]  /*12b0*/  LDCU UR26, c[0x0][0xb0c] ;  /* 0x00016180ff1a77ac */ /* 0x000f220008000800 */
[----:B------:R-:W4:Y:S01]  /*12c0*/  LDCU UR4, c[0x0][0xb20] ;  /* 0x00016400ff0477ac */ /* 0x000f220008000800 */
[----:B------:R-:W4:Y:S01]  /*12d0*/  LDCU.64 UR8, c[0x0][0xb28] ;  /* 0x00016500ff0877ac */ /* 0x000f220008000a00 */
[----:B-1----:R-:W-:Y:S02]  /*12e0*/  UISETP.NE.AND UP0, UPT, UR14, 0x1, UPT ;  /* 0x000000010e00788c */ /* 0x002fe4000bf05270 */
[----:B---3--:R-:W-:Y:S02]  /*12f0*/  UIMAD.WIDE.U32 UR10, UR5, UR15, URZ ;  /* 0x0000000f050a72a5 */ /* 0x008fe4000f8e00ff */
[----:B--2---:R-:W-:-:S02]  /*1300*/  UIMAD.WIDE.U32 UR22, UR6, UR12, URZ ;  /* 0x0000000c061672a5 */ /* 0x004fc4000f8e00ff */
[----:B----4-:R-:W-:Y:S02]  /*1310*/  UISETP.NE.AND UP1, UPT, UR26, 0x1, UPT ;  /* 0x000000011a00788c */ /* 0x010fe4000bf25270 */
[----:B------:R-:W-:Y:S01]  /*1320*/  UISETP.NE.AND UP2, UPT, UR21, 0x1, UPT ;  /* 0x000000011500788c */ /* 0x000fe2000bf45270 */
[----:B------:R-:W-:Y:S02]  /*1330*/  UMOV UR10, UR11 ;  /* 0x0000000b000a7c82 */ /* 0x000fe40008000000 */
[----:B------:R-:W-:Y:S01]  /*1340*/  UMOV UR22, UR23 ;  /* 0x0000001700167c82 */ /* 0x000fe20008000000 */
[----:B------:R-:W-:Y:S02]  /*1350*/  @UP0 USHF.R.U32.HI UR5, URZ, UR4, UR10 ;  /* 0x00000004ff050299 */ /* 0x000fe4000801160a */
[----:B------:R-:W-:Y:S02]  /*1360*/  UIMAD.WIDE.U32 UR24, UR20, UR15, URZ ;  /* 0x0000000f141872a5 */ /* 0x000fe4000f8e00ff */
[----:B------:R-:W-:-:S02]  /*1370*/  UIMAD.WIDE.U32 UR10, UR5, UR8, URZ ;  /* 0x00000008050a72a5 */ /* 0x000fc4000f8e00ff */
[----:B------:R-:W-:Y:S02]  /*1380*/  @UP1 USHF.R.U32.HI UR6, URZ, UR13, UR22 ;  /* 0x0000000dff061299 */ /* 0x000fe40008011616 */
[----:B------:R-:W-:Y:S02]  /*1390*/  UIMAD.WIDE.U32 UR18, UR16, UR12, URZ ;  /* 0x0000000c101272a5 */ /* 0x000fe4000f8e00ff */
[----:B------:R-:W-:Y:S01]  /*13a0*/  UIMAD.WIDE.U32 UR22, UR6, UR8, URZ ;  /* 0x00000008061672a5 */ /* 0x000fe2000f8e00ff */
[----:B------:R-:W-:Y:S01]  /*13b0*/  UMOV UR24, UR25 ;  /* 0x0000001900187c82 */ /* 0x000fe20008000000 */
[----:B------:R-:W-:Y:S01]  /*13c0*/  UMOV UR10, UR11 ;  /* 0x0000000b000a7c82 */ /* 0x000fe20008000000 */
[----:B------:R-:W-:Y:S02]  /*13d0*/  USHF.R.U32.HI UR24, URZ, UR4, UR24 ;  /* 0x00000004ff187299 */ /* 0x000fe40008011618 */
[----:B------:R-:W-:Y:S02]  /*13e0*/  @UP2 USHF.R.U32.HI UR5, URZ, UR9, UR10 ;  /* 0x00000009ff052299 */ /* 0x000fe4000801160a */
[----:B------:R-:W-:Y:S01]  /*13f0*/  UMOV UR7, UR23 ;  /* 0x0000001700077c82 */ /* 0x000fe20008000000 */
[----:B------:R-:W-:Y:S01]  /*1400*/  UMOV UR18, UR19 ;  /* 0x0000001300127c82 */ /* 0x000fe20008000000 */
[----:B------:R-:W-:-:S02]  /*1410*/  @UP2 USHF.R.U32.HI UR6, URZ, UR9, UR7 ;  /* 0x00000009ff062299 */ /* 0x000fc40008011607 */
[----:B------:R-:W-:Y:S02]  /*1420*/  USHF.R.U32.HI UR13, URZ, UR13, UR18 ;  /* 0x0000000dff0d7299 */ /* 0x000fe40008011612 */
[----:B------:R-:W-:Y:S02]  /*1430*/  USEL UR4, UR20, UR24, !UP0 ;  /* 0x0000001814047287 */ /* 0x000fe4000c000000 */
[----:B------:R-:W-:Y:S02]  /*1440*/  UIMAD UR7, UR5, UR21, URZ ;  /* 0x00000015050772a4 */ /* 0x000fe4000f8e02ff */
[----:B------:R-:W-:Y:S02]  /*1450*/  USEL UR5, UR16, UR13, !UP1 ;  /* 0x0000000d10057287 */ /* 0x000fe4000c800000 */
[----:B------:R-:W-:Y:S02]  /*1460*/  UIMAD UR12, UR6, UR21, URZ ;  /* 0x00000015060c72a4 */ /* 0x000fe4000f8e02ff */
[----:B------:R-:W-:-:S02]  /*1470*/  UISETP.GE.AND UP0, UPT, UR4, UR7, UPT ;  /* 0x000000070400728c */ /* 0x000fc4000bf06270 */
[----:B------:R-:W-:Y:S02]  /*1480*/  UIMAD.WIDE.U32 UR10, UR4, UR8, URZ ;  /* 0x00000008040a72a5 */ /* 0x000fe4000f8e00ff */
[----:B------:R-:W-:Y:S02]  /*1490*/  UISETP.GE.OR UP0, UPT, UR5, UR12, UP0 ;  /* 0x0000000c0500728c */ /* 0x000fe40008706670 */
[----:B------:R-:W-:Y:S02]  /*14a0*/  UIMAD.WIDE.U32 UR12, UR5, UR8, URZ ;  /* 0x00000008050c72a5 */ /* 0x000fe4000f8e00ff */
[----:B------:R-:W-:Y:S01]  /*14b0*/  UIADD3 UR10, UPT, UPT, -UR4, URZ, URZ ;  /* 0x000000ff040a7290 */ /* 0x000fe2000fffe1ff */
[----:B------:R-:W-:Y:S01]  /*14c0*/  UMOV UR8, UR11 ;  /* 0x0000000b00087c82 */ /* 0x000fe20008000000 */
[----:B------:R-:W-:Y:S02]  /*14d0*/  UIADD3 UR11, UPT, UPT, -UR5, URZ, URZ ;  /* 0x000000ff050b7290 */ /* 0x000fe4000fffe1ff */
[----:B------:R-:W-:-:S03]  /*14e0*/  USHF.R.U32.HI UR8, URZ, UR9, UR8 ;  /* 0x00000009ff087299 */ /* 0x000fc60008011608 */
[----:B------:R-:W-:Y:S01]  /*14f0*/  @!UP0 UMOV UR7, UR13 ;  /* 0x0000000d00078c82 */ /* 0x000fe20008000000 */
[----:B------:R-:W-:Y:S02]  /*1500*/  UIMAD UR20, UR14, UR10, UR20 ;  /* 0x0000000a0e1472a4 */ /* 0x000fe4000f8e0214 */
[----:B------:R-:W-:Y:S02]  /*1510*/  USEL UR8, UR4, UR8, !UP2 ;  /* 0x0000000804087287 */ /* 0x000fe4000d000000 */
[----:B------:R-:W-:Y:S02]  /*1520*/  @!UP0 USHF.R.U32.HI UR7, URZ, UR9, UR7 ;  /* 0x00000009ff078299 */ /* 0x000fe40008011607 */
[----:B------:R-:W-:Y:S02]  /*1530*/  UIADD3 UR9, UPT, UPT, -UR8, URZ, URZ ;  /* 0x000000ff08097290 */ /* 0x000fe4000fffe1ff */
[----:B------:R-:W-:Y:S02]  /*1540*/  @!UP0 USEL UR7, UR5, UR7, !UP2 ;  /* 0x0000000705078287 */ /* 0x000fe4000d000000 */
[----:B------:R-:W-:-:S02]  /*1550*/  UIMAD UR9, UR21, UR9, UR4 ;  /* 0x00000009150972a4 */ /* 0x000fc4000f8e0204 */
[----:B------:R-:W-:Y:S02]  /*1560*/  @!UP0 UIADD3 UR8, UPT, UPT, UR8, -UR7, URZ ;  /* 0x8000000708088290 */ /* 0x000fe4000fffe0ff */
[----:B------:R-:W-:Y:S02]  /*1570*/  @!UP0 UIMAD UR6, UR9, UR6, UR7 ;  /* 0x00000006090682a4 */ /* 0x000fe4000f8e0207 */
[----:B------:R-:W-:Y:S02]  /*1580*/  @!UP0 UIMAD UR4, UR8, UR21, UR5 ;  /* 0x00000015080482a4 */ /* 0x000fe4000f8e0205 */
[----:B------:R-:W-:Y:S02]  /*1590*/  UIMAD UR16, UR26, UR11, UR16 ;  /* 0x0000000b1a1072a4 */ /* 0x000fe4000f8e0210 */
[----:B------:R-:W-:Y:S01]  /*15a0*/  UIMAD UR20, UR4, UR14, UR20 ;  /* 0x0000000e041472a4 */ /* 0x000fe2000f8e0214 */
[----:B------:R-:W-:Y:S02]  /*15b0*/  @!UP0 UMOV UR5, UR6 ;  /* 0x0000000600058c82 */ /* 0x000fe40008000000 */
[----:B------:R-:W-:-:S12]  /*15c0*/  UIMAD UR16, UR5, UR26, UR16 ;  /* 0x0000001a051072a4 */ /* 0x000fd8000f8e0210 */
.L_x_18:
[----:B------:R-:W-:Y:S02]  /*15d0*/  UISETP.NE.AND UP1, UPT, UR27, 0x1, UPT ;  /* 0x000000011b00788c */ /* 0x000fe4000bf25270 */
[----:B------:R-:W-:Y:S02]  /*15e0*/  UISETP.NE.AND UP0, UPT, UR17, 0x2, UPT ;  /* 0x000000021100788c */ /* 0x000fe4000bf05270 */
[----:B------:R-:W-:-:S05]  /*15f0*/  ULOP3.LUT UR29, UR29, 0x1c00, URZ, 0xc0, !UPT ;  /* 0x00001c001d1d7892 */ /* 0x000fca000f8ec0ff */
[----:B------:R-:W-:Y:S07]  /*1600*/  BRA.U UP1, `(.L_x_19) ;  /* 0x0000000101447547 */ /* 0x000fee000b800000 */
[----:B------:R-:W1:Y:S01]  /*1610*/  LDCU.128 UR8, c[0x0][0xb10] ;  /* 0x00016200ff0877ac */ /* 0x000e620008000c00 */
[----:B------:R-:W2:Y:S01]  /*1620*/  LDCU UR12, c[0x0][0xb0c] ;  /* 0x00016180ff0c77ac */ /* 0x000ea20008000800 */
[----:B------:R-:W3:Y:S01]  /*1630*/  LDCU UR13, c[0x0][0xb20] ;  /* 0x00016400ff0d77ac */ /* 0x000ee20008000800 */
[----:B-1----:R-:W-:Y:S02]  /*1640*/  UIMAD.WIDE.U32 UR6, UR16, UR8, URZ ;  /* 0x00000008100672a5 */ /* 0x002fe4000f8e00ff */
[----:B------:R-:W-:Y:S02]  /*1650*/  UIMAD.WIDE.U32 UR4, UR20, UR11, URZ ;  /* 0x0000000b140472a5 */ /* 0x000fe4000f8e00ff */
[----:B--2---:R-:W-:Y:S02]  /*1660*/  UISETP.NE.AND UP2, UPT, UR12, 0x1, UPT ;  /* 0x000000010c00788c */ /* 0x004fe4000bf45270 */
[----:B------:R-:W-:Y:S01]  /*1670*/  UISETP.NE.AND UP1, UPT, UR10, 0x1, UPT ;  /* 0x000000010a00788c */ /* 0x000fe2000bf25270 */
[----:B------:R-:W-:-:S02]  /*1680*/  UMOV UR6, UR7 ;  /* 0x0000000700067c82 */ /* 0x000fc40008000000 */
[----:B------:R-:W-:Y:S01]  /*1690*/  UMOV UR4, UR5 ;  /* 0x0000000500047c82 */ /* 0x000fe20008000000 */
[----:B------:R-:W-:Y:S02]  /*16a0*/  USHF.R.U32.HI UR6, URZ, UR9, UR6 ;  /* 0x00000009ff067299 */ /* 0x000fe40008011606 */
[----:B---3--:R-:W-:Y:S02]  /*16b0*/  USHF.R.U32.HI UR4, URZ, UR13, UR4 ;  /* 0x0000000dff047299 */ /* 0x008fe40008011604 */
[----:B------:R-:W-:Y:S02]  /*16c0*/  USEL UR5, UR16, UR6, !UP2 ;  /* 0x0000000610057287 */ /* 0x000fe4000d000000 */
[----:B------:R-:W-:-:S04]  /*16d0*/  USEL UR4, UR20, UR4, !UP1 ;  /* 0x0000000414047287 */ /* 0x000fc8000c800000 */
[----:B------:R-:W-:Y:S02]  /*16e0*/  UIADD3 UR6, UPT, UPT, UR5, -UR4, URZ ;  /* 0x8000000405067290 */ /* 0x000fe4000fffe0ff */
[----:B------:R-:W-:Y:S02]  /*16f0*/  UIADD3 UR4, UPT, UPT, -UR5, UR4, URZ ;  /* 0x0000000405047290 */ /* 0x000fe4000fffe1ff */
[----:B------:R-:W-:Y:S02]  /*1700*/  UIMAD UR20, UR6, UR10, UR20 ;  /* 0x0000000a061472a4 */ /* 0x000fe4000f8e0214 */
[----:B------:R-:W-:-:S12]  /*1710*/  UIMAD UR16, UR4, UR12, UR16 ;  /* 0x0000000c041072a4 */ /* 0x000fd8000f8e0210 */
.L_x_19:
[----:B------:R-:W-:Y:S05]  /*1720*/  BRA.U !UP5, `(.L_x_20) ;  /* 0x000000010d0c7547 */ /* 0x000fea000b800000 */
[----:B------:R-:W-:Y:S01]  /*1730*/  UCGABAR_WAIT ;  /* 0x0000000000007dc7 */ /* 0x000fe20008000000 */
[----:B------:R-:W-:Y:S01]  /*1740*/  CCTL.IVALL ;  /* 0x00000000ff00798f */ /* 0x000fe20002000000 */
[----:B------:R-:W-:Y:S05]  /*1750*/  BRA `(.L_x_21) ;  /* 0x0000000000047947 */ /* 0x000fea0003800000 */
.L_x_20:
[----:B------:R-:W-:Y:S06]  /*1760*/  BAR.SYNC.DEFER_BLOCKING 0x0 ;  /* 0x0000000000007b1d */ /* 0x000fec0000010000 */
.L_x_21:
[----:B------:R-:W-:Y:S05]  /*1770*/  BRA.U UP0, `(.L_x_22) ;  /* 0x0000001500047547 */ /* 0x000fea000b800000 */
[----:B------:R-:W1:Y:S01]  /*1780*/  LDCU UR6, c[0x0][0x38c] ;  /* 0x00007180ff0677ac */ /* 0x000e620008000800 */
[----:B------:R-:W-:Y:S01]  /*1790*/  PLOP3.LUT P1, PT, PT, PT, UP3, 0x80, 0x8 ;  /* 0x000000000008781c */ /* 0x000fe20003f2f038 */
[----:B------:R-:W-:Y:S01]  /*17a0*/  IMAD.MOV.U32 R12, RZ, RZ, 0x1 ;  /* 0x00000001ff0c7424 */ /* 0x000fe200078e00ff */
[----:B------:R-:W-:Y:S01]  /*17b0*/  ISETP.EQ.OR P2, PT, R0, RZ, P3 ;  /* 0x000000ff0000720c */ /* 0x000fe20001f42670 */
[----:B------:R-:W-:Y:S01]  /*17c0*/  UISETP.NE.AND UP1, UPT, UR17, URZ, UPT ;  /* 0x000000ff1100728c */ /* 0x000fe2000bf25270 */
[----:B------:R-:W-:Y:S02]  /*17d0*/  PLOP3.LUT P1, PT, P1, PT, PT, 0x8, 0x80 ;  /* 0x000000000080781c */ /* 0x000fe40000f2e170 */
[----:B------:R-:W-:Y:S01]  /*17e0*/  CS2R R10, SRZ ;  /* 0x00000000000a7805 */ /* 0x000fe2000001ff00 */
[----:B------:R-:W-:Y:S01]  /*17f0*/  IMAD.MOV.U32 R9, RZ, RZ, RZ ;  /* 0x000000ffff097224 */ /* 0x000fe200078e00ff */
[----:B------:R-:W2:Y:S01]  /*1800*/  LDCU UR45, c[0x0][0x370] ;  /* 0x00006e00ff2d77ac */ /* 0x000ea20008000800 */
[----:B------:R-:W-:Y:S01]  /*1810*/  IMAD.MOV.U32 R8, RZ, RZ, 0x1 ;  /* 0x00000001ff087424 */ /* 0x000fe200078e00ff */
[----:B------:R-:W3:Y:S01]  /*1820*/  LDCU.64 UR40, c[0x0][0x348] ;  /* 0x00006900ff2877ac */ /* 0x000ee20008000a00 */
[----:B------:R-:W-:-:S02]  /*1830*/  USHF.R.U32.HI UR50, URZ, 0x6, UR29 ;  /* 0x00000006ff327899 */ /* 0x000fc4000801161d */
[----:B-1----:R-:W-:Y:S02]  /*1840*/  UIADD3 UR5, UPT, UPT, UR6, 0x7f, URZ ;  /* 0x0000007f06057890 */ /* 0x002fe4000fffe0ff */
[----:B------:R-:W-:Y:S02]  /*1850*/  UIADD3 UR51, UPT, UPT, UR6, 0xfe, URZ ;  /* 0x000000fe06337890 */ /* 0x000fe4000fffe0ff */
[----:B------:R-:W-:Y:S01]  /*1860*/  USHF.R.S32.HI UR4, URZ, 0x1f, UR5 ;  /* 0x0000001fff047899 */ /* 0x000fe20008011405 */
[----:B------:R-:W1:Y:S03]  /*1870*/  LDCU UR44, c[0x0][0x374] ;  /* 0x00006e80ff2c77ac */ /* 0x000e660008000800 */
[----:B------:R-:W-:Y:S02]  /*1880*/  ULEA.HI UR4, UR4, UR5, URZ, 0x7 ;  /* 0x0000000504047291 */ /* 0x000fe4000f8f38ff */
[----:B------:R-:W-:-:S02]  /*1890*/  USEL UR31, UR43, 0x2, UP1 ;  /* 0x000000022b1f7887 */ /* 0x000fc40008800000 */
[----:B------:R-:W-:Y:S02]  /*18a0*/  USHF.R.S32.HI UR48, URZ, 0x7, UR4 ;  /* 0x00000007ff307899 */ /* 0x000fe40008011404 */
[----:B------:R-:W-:Y:S02]  /*18b0*/  UIADD3 UR4, UPT, UPT, UR6, -0x1, URZ ;  /* 0xffffffff06047890 */ /* 0x000fe4000fffe0ff */
[----:B------:R-:W-:Y:S02]  /*18c0*/  UISETP.LT.U32.AND UP0, UPT, UR48, 0x3, UPT ;  /* 0x000000033000788c */ /* 0x000fe4000bf01070 */
[----:B------:R-:W-:Y:S02]  /*18d0*/  UISETP.GE.U32.AND UP2, UPT, UR4, -0xff, UPT ;  /* 0xffffff010400788c */ /* 0x000fe4000bf46070 */
[----:B------:R-:W-:Y:S01]  /*18e0*/  USEL UR46, UR48, 0x3, UP0 ;  /* 0x00000003302e7887 */ /* 0x000fe20008000000 */
[----:B------:R-:W-:-:S03]  /*18f0*/  UMOV UR23, URZ ;  /* 0x000000ff00177c82 */ /* 0x000fc60008000000 */
[----:B------:R-:W-:Y:S02]  /*1900*/  UIADD3 UR30, UPT, UPT, UR46, -0x1, URZ ;  /* 0xffffffff2e1e7890 */ /* 0x000fe4000fffe0ff */
[----:B------:R-:W-:-:S03]  /*1910*/  UIADD3 UR49, UPT, UPT, UR48, -UR46, URZ ;  /* 0x8000002e30317290 */ /* 0x000fc6000fffe0ff */
[----:B------:R-:W-:-:S04]  /*1920*/  @UP2 UIADD3 UR30, UPT, UPT, UR46, URZ, URZ ;  /* 0x000000ff2e1e2290 */ /* 0x000fc8000fffe0ff */
[----:B-123--:R-:W-:-:S12]  /*1930*/  UIADD3 UR30, UPT, UPT, UR30, 0x1, URZ ;  /* 0x000000011e1e7890 */ /* 0x00efd8000fffe0ff */
.L_x_42:
[----:B------:R-:W-:Y:S01]  /*1940*/  UISETP.NE.AND UP0, UPT, UR47, URZ, UPT ;  /* 0x000000ff2f00728c */ /* 0x000fe2000bf05270 */
[----:B-1----:R-:W1:Y:S08]  /*1950*/  S2UR UR47, SR_CgaCtaId ;  /* 0x00000000002f79c3 */ /* 0x002e700000008800 */
[----:B------:R-:W-:Y:S05]  /*1960*/  BRA.U UP0, `(.L_x_23) ;  /* 0x0000000100347547 */ /* 0x000fea000b800000 */
[----:B------:R-:W2:Y:S01]  /*1970*/  S2R R0, SR_CgaCtaId ;  /* 0x0000000000007919 */ /* 0x000ea20000008800 */
[----:B------:R-:W-:Y:S02]  /*1980*/  MOV R3, 0x400 ;  /* 0x0000040000037802 */ /* 0x000fe40000000f00 */
[----:B------:R-:W-:Y:S02]  /*1990*/  SHF.L.U32 R2, R8, 0x1f, RZ ;  /* 0x0000001f08027819 */ /* 0x000fe400000006ff */
[----:B--2---:R-:W-:-:S05]  /*19a0*/  LEA R0, R0, R3, 0x18 ;  /* 0x0000000300007211 */ /* 0x004fca00078ec0ff */
[----:B------:R-:W-:-:S04]  /*19b0*/  IMAD R3, R9, 0x8, R0 ;  /* 0x0000000809037824 */ /* 0x000fc800078e0200 */
[----:B------:R-:W2:Y:S02]  /*19c0*/  SYNCS.PHASECHK.TRANS64.TRYWAIT P0, [R3+URZ+0xf0], R2 ;  /* 0x0000f002030075a7 */ /* 0x000ea400080011ff */
[----:B--2---:R-:W-:Y:S05]  /*19d0*/  @!P0 BRA `(.L_x_24) ;  /* 0x0000007c00808947 */ /* 0x004fea0003800000 */
.L_x_137:
[----:B------:R-:W-:Y:S01]  /*19e0*/  VIADD R9, R9, 0x1 ;  /* 0x0000000109097836 */ /* 0x000fe20000000000 */
[----:B------:R2:W-:Y:S04]  /*19f0*/  SYNCS.ARRIVE.TRANS64.A1T0 RZ, [R3+URZ+0xe0], RZ ;  /* 0x0000e0ff03ff79a7 */ /* 0x0005e800081000ff */
[----:B------:R-:W-:-:S04]  /*1a00*/  ISETP.NE.AND P0, PT, R9, 0x2, PT ;  /* 0x000000020900780c */ /* 0x000fc80003f05270 */
[----:B------:R-:W-:Y:S02]  /*1a10*/  SEL R9, R9, RZ, P0 ;  /* 0x000000ff09097207 */ /* 0x000fe40000000000 */
[----:B--2---:R-:W-:-:S04]  /*1a20*/  SEL R3, RZ, 0x1, P0 ;  /* 0x00000001ff037807 */ /* 0x004fc80000000000 */
[----:B------:R-:W-:-:S07]  /*1a30*/  LOP3.LUT R8, R8, R3, RZ, 0x3c, !PT ;  /* 0x0000000308087212 */ /* 0x000fce00078e3cff */
.L_x_23:
[----:B------:R-:W-:Y:S01]  /*1a40*/  UMOV UR21, 0x400 ;  /* 0x0000040000157882 */ /* 0x000fe20000000000 */
[----:B------:R-:W-:Y:S01]  /*1a50*/  SHF.L.U32 R0, R12, 0x1f, RZ ;  /* 0x0000001f0c007819 */ /* 0x000fe200000006ff */
[----:B-1----:R-:W-:Y:S02]  /*1a60*/  ULEA UR21, UR47, UR21, 0x18 ;  /* 0x000000152f157291 */ /* 0x002fe4000f8ec0ff */
[----:B------:R-:W-:Y:S02]  /*1a70*/  UISETP.GE.U32.AND UP0, UPT, UR51, 0xff, UPT ;  /* 0x000000ff3300788c */ /* 0x000fe4000bf06070 */
[----:B------:R-:W-:Y:S02]  /*1a80*/  ULEA UR4, UR23, UR21, 0x3 ;  /* 0x0000001517047291 */ /* 0x000fe4000f8e18ff */
[----:B------:R-:W-:Y:S02]  /*1a90*/  USHF.L.U32 UR19, UR20, 0x7, URZ ;  /* 0x0000000714137899 */ /* 0x000fe400080006ff */
[----:B------:R-:W-:Y:S01]  /*1aa0*/  ULEA UR35, UR16, UR50, 0x7 ;  /* 0x0000003210237291 */ /* 0x000fe2000f8e38ff */
[----:B------:R-:W-:-:S04]  /*1ab0*/  UMOV UR13, URZ ;  /* 0x000000ff000d7c82 */ /* 0x000fc80008000000 */
[----:B------:R1:W2:Y:S01]  /*1ac0*/  SYNCS.PHASECHK.TRANS64.TRYWAIT P0, [UR4+0x18], R0 ;  /* 0x00001800ff0075a7 */ /* 0x0002a20008001104 */
[----:B------:R-:W-:Y:S06]  /*1ad0*/  BRA.U !UP0, `(.L_x_25) ;  /* 0x0000000108f47547 */ /* 0x000fec000b800000 */
[----:B------:R-:W-:Y:S01]  /*1ae0*/  UMOV UR22, URZ ;  /* 0x000000ff00167c82 */ /* 0x000fe20008000000 */
[----:B------:R-:W-:-:S05]  /*1af0*/  UMOV UR4, UR23 ;  /* 0x0000001700047c82 */ /* 0x000fca0008000000 */
.L_x_31:
[----:B------:R-:W-:Y:S01]  /*1b00*/  ULEA UR33, UR4, UR21, 0x3 ;  /* 0x0000001504217291 */ /* 0x000fe2000f8e18ff */
[----:B--2---:R-:W-:Y:S01]  /*1b10*/  @!P3 MOV R2, 0x10000 ;  /* 0x000100000002b802 */ /* 0x004fe20000000f00 */
[----:B--2-4-:R-:W-:Y:S10]  /*1b20*/  @P0 BRA `(.L_x_26) ;  /* 0x00000000000c0947 */ /* 0x014ff40003800000 */
[----:B------:R-:W-:-:S04]  /*1b30*/  SHF.L.U32 R3, R12, 0x1f, RZ ;  /* 0x0000001f0c037819 */ /* 0x000fc800000006ff */
[----:B------:R-:W2:Y:S02]  /*1b40*/  SYNCS.PHASECHK.TRANS64.TRYWAIT P0, [UR33+0x18], R3 ;  /* 0x00001803ff0075a7 */ /* 0x000ea40008001121 */
[----:B--2---:R-:W-:Y:S05]  /*1b50*/  @!P0 BRA `(.L_x_27) ;  /* 0x0000007c00348947 */ /* 0x004fea0003800000 */
.L_x_26:
[----:B------:R2:W-:Y:S01]  /*1b60*/  @!P3 SYNCS.ARRIVE.TRANS64 RZ, [UR33], R2 ;  /* 0x00000002ffffb9a7 */ /* 0x0005e20008000021 */
[----:B------:R-:W-:-:S04]  /*1b70*/  ULOP3.LUT UR5, UR31, 0x2, URZ, 0xfc, !UPT ;  /* 0x000000021f057892 */ /* 0x000fc8000f8efcff */
[----:B------:R-:W-:-:S09]  /*1b80*/  UISETP.NE.AND UP0, UPT, UR5, 0x2, UPT ;  /* 0x000000020500788c */ /* 0x000fd2000bf05270 */
[----:B------:R-:W-:Y:S05]  /*1b90*/  BRA.U UP0, `(.L_x_28) ;  /* 0x0000000100047547 */ /* 0x000fea000b800000 */
[----:B------:R-:W-:Y:S05]  /*1ba0*/  BPT.TRAP 0x1 ;  /* 0x000000040000795c */ /* 0x000fea0000300000 */
.L_x_28:
[----:B------:R-:W-:Y:S04]  /*1bb0*/  BSSY.RECONVERGENT B0, `(.L_x_29) ;  /* 0x0000003000007945 */ /* 0x000fe80003800200 */
[----:B------:R-:W-:Y:S05]  /*1bc0*/  @P2 BRA `(.L_x_30) ;  /* 0x0000000000042947 */ /* 0x000fea0003800000 */
[----:B------:R-:W-:Y:S05]  /*1bd0*/  BPT.TRAP 0x1 ;  /* 0x000000040000795c */ /* 0x000fea0000300000 */
.L_x_30:
[----:B------:R-:W-:Y:S05]  /*1be0*/  BSYNC.RECONVERGENT B0 ;  /* 0x0000000000007941 */ /* 0x000fea0003800200 */
.L_x_29:
[----:B------:R-:W-:Y:S02]  /*1bf0*/  UIADD3 UR5, UPT, UPT, UR4, 0x1, URZ ;  /* 0x0000000104057890 */ /* 0x000fe4000fffe0ff */
[----:B------:R-:W-:Y:S02]  /*1c00*/  USHF.L.U32 UR4, UR4, 0xf, URZ ;  /* 0x0000000f04047899 */ /* 0x000fe400080006ff */
[----:B------:R-:W-:Y:S02]  /*1c10*/  UISETP.NE.AND UP0, UPT, UR5, 0x3, UPT ;  /* 0x000000030500788c */ /* 0x000fe4000bf05270 */
[----:B------:R-:W-:Y:S02]  /*1c20*/  ULEA UR24, UR29, UR4, 0x1 ;  /* 0x000000041d187291 */ /* 0x000fe4000f8e08ff */
[----:B------:R-:W-:Y:S02]  /*1c30*/  USEL UR6, URZ, 0x1, UP0 ;  /* 0x00000001ff067887 */ /* 0x000fe40008000000 */
[----:B------:R-:W-:-:S02]  /*1c40*/  USEL UR23, UR5, URZ, UP0 ;  /* 0x000000ff05177287 */ /* 0x000fc40008000000 */
[----:B------:R-:W-:Y:S02]  /*1c50*/  UIADD3 UR24, UPT, UPT, UR21, UR24, URZ ;  /* 0x0000001815187290 */ /* 0x000fe4000fffe0ff */
[----:B------:R-:W-:Y:S01]  /*1c60*/  LOP3.LUT R12, R12, UR6, RZ, 0x3c, !PT ;  /* 0x000000060c0c7c12 */ /* 0x000fe2000f8e3cff */
[----:B------:R-:W-:Y:S02]  /*1c70*/  UIADD3 UR6, UP1, UPT, UR40, 0x80, URZ ;  /* 0x0000008028067890 */ /* 0x000fe4000ff3e0ff */
[----:B------:R-:W-:Y:S01]  /*1c80*/  ULEA UR5, UR23, UR21, 0x3 ;  /* 0x0000001517057291 */ /* 0x000fe2000f8e18ff */
[----:B-1----:R-:W-:Y:S01]  /*1c90*/  SHF.L.U32 R0, R12, 0x1f, RZ ;  /* 0x0000001f0c007819 */ /* 0x002fe200000006ff */
[----:B------:R-:W-:Y:S02]  /*1ca0*/  USHF.L.U32 UR34, UR22, 0x7, URZ ;  /* 0x0000000716227899 */ /* 0x000fe400080006ff */
[----:B------:R-:W-:Y:S02]  /*1cb0*/  UIADD3 UR14, UP0, UPT, UR40, 0x180, URZ ;  /* 0x00000180280e7890 */ /* 0x000fe4000ff1e0ff */
[----:B------:R-:W-:-:S02]  /*1cc0*/  UIADD3 UR4, UPT, UPT, UR21, UR4, URZ ;  /* 0x0000000415047290 */ /* 0x000fc4000fffe0ff */
[----:B------:R-:W-:Y:S01]  /*1cd0*/  UIADD3.X UR7, UPT, UPT, URZ, UR41, URZ, UP1, !UPT ;  /* 0x00000029ff077290 */ /* 0x000fe20008ffe4ff */
[----:B------:R3:W4:Y:S01]  /*1ce0*/  SYNCS.PHASECHK.TRANS64.TRYWAIT P0, [UR5+0x18], R0 ;  /* 0x00001800ff0075a7 */ /* 0x0007220008001105 */
[----:B------:R-:W-:Y:S02]  /*1cf0*/  UIADD3 UR32, UPT, UPT, UR24, 0x8400, URZ ;  /* 0x0000840018207890 */ /* 0x000fe4000fffe0ff */
[----:B------:R-:W-:Y:S02]  /*1d00*/  UIADD3 UR26, UPT, UPT, UR34, 0x40, URZ ;  /* 0x00000040221a7890 */ /* 0x000fe4000fffe0ff */
[----:B------:R-:W-:Y:S02]  /*1d10*/  UIADD3 UR24, UPT, UPT, UR24, 0xc400, URZ ;  /* 0x0000c40018187890 */ /* 0x000fe4000fffe0ff */
[----:B------:R-:W-:Y:S02]  /*1d20*/  UIADD3.X UR15, UPT, UPT, URZ, UR41, URZ, UP0, !UPT ;  /* 0x00000029ff0f7290 */ /* 0x000fe400087fe4ff */
[----:B------:R-:W-:-:S02]  /*1d30*/  UIADD3 UR16, UPT, UPT, UR4, 0x20400, URZ ;  /* 0x0002040004107890 */ /* 0x000fc4000fffe0ff */
[----:B------:R-:W-:Y:S01]  /*1d40*/  UIADD3 UR8, UPT, UPT, UR4, 0x24400, URZ ;  /* 0x0002440004087890 */ /* 0x000fe2000fffe0ff */
[----:B------:R-:W-:Y:S01]  /*1d50*/  UMOV UR5, 0xff0000 ;  /* 0x00ff000000057882 */ /* 0x000fe20000000000 */
[----:B------:R-:W-:Y:S01]  /*1d60*/  UMOV UR38, 0x0 ;  /* 0x0000000000267882 */ /* 0x000fe20000000000 */
[----:B------:R-:W-:Y:S01]  /*1d70*/  UMOV UR39, 0x10000000 ;  /* 0x1000000000277882 */ /* 0x000fe20000000000 */
[----:B------:R-:W-:Y:S01]  /*1d80*/  UMOV UR25, UR33 ;  /* 0x0000002100197c82 */ /* 0x000fe20008000000 */
[----:B------:R-:W-:Y:S01]  /*1d90*/  UMOV UR27, UR35 ;  /* 0x00000023001b7c82 */ /* 0x000fe20008000000 */
[----:B------:R-:W-:Y:S01]  /*1da0*/  UMOV UR28, UR36 ;  /* 0x00000024001c7c82 */ /* 0x000fe20008000000 */
[----:B------:R-:W-:Y:S01]  /*1db0*/  UMOV UR17, UR33 ;  /* 0x0000002100117c82 */ /* 0x000fe20008000000 */
[----:B------:R-:W-:Y:S01]  /*1dc0*/  UMOV UR20, UR36 ;  /* 0x0000002400147c82 */ /* 0x000fe20008000000 */
[----:B------:R-:W-:Y:S01]  /*1dd0*/  UMOV UR18, UR34 ;  /* 0x0000002200127c82 */ /* 0x000fe20008000000 */
[----:B------:R3:W-:Y:S01]  /*1de0*/  UTMALDG.3D.MULTICAST [UR32], [UR6], UR5, desc[UR38] ;  /* 0x00002620060073b4 */ /* 0x0007e20008011805 */
[----:B------:R-:W-:Y:S01]  /*1df0*/  UMOV UR11, UR19 ;  /* 0x00000013000b7c82 */ /* 0x000fe20008000000 */
[----:B------:R-:W-:Y:S01]  /*1e00*/  UMOV UR12, UR36 ;  /* 0x00000024000c7c82 */ /* 0x000fe20008000000 */
[----:B------:R-:W-:Y:S01]  /*1e10*/  UMOV UR9, UR33 ;  /* 0x0000002100097c82 */ /* 0x000fe20008000000 */
[----:B------:R-:W-:Y:S01]  /*1e20*/  UMOV UR10, UR26 ;  /* 0x0000001a000a7c82 */ /* 0x000fe20008000000 */
[----:B------:R-:W-:Y:S01]  /*1e30*/  UIADD3 UR22, UPT, UPT, UR22, 0x1, URZ ;  /* 0x0000000116167890 */ /* 0x000fe2000fffe0ff */
[----:B------:R-:W-:Y:S01]  /*1e40*/  UMOV UR13, UR30 ;  /* 0x0000001e000d7c82 */ /* 0x000fe20008000000 */
[----:B------:R3:W-:Y:S02]  /*1e50*/  UTMALDG.3D.MULTICAST [UR24], [UR6], UR5, desc[UR38] ;  /* 0x00002618060073b4 */ /* 0x0007e40008011805 */
[----:B------:R-:W-:Y:S01]  /*1e60*/  UISETP.NE.AND UP0, UPT, UR22, UR30, UPT ;  /* 0x0000001e1600728c */ /* 0x000fe2000bf05270 */
[----:B------:R-:W-:Y:S01]  /*1e70*/  UMOV UR4, UR23 ;  /* 0x0000001700047c82 */ /* 0x000fe20008000000 */
[----:B------:R3:W-:Y:S01]  /*1e80*/  UTMALDG.3D [UR16], [UR14], desc[UR38] ;  /* 0x000026100e0075b4 */ /* 0x0007e20008011000 */
[----:B------:R3:W-:Y:S06]  /*1e90*/  UTMALDG.3D [UR8], [UR14], desc[UR38] ;  /* 0x000026080e0075b4 */ /* 0x0007ec0008011000 */
[----:B---3--:R-:W-:Y:S05]  /*1ea0*/  BRA.U UP0, `(.L_x_31) ;  /* 0xfffffffd00147547 */ /* 0x008fea000b83ffff */
.L_x_25:
[----:B------:R-:W-:Y:S01]  /*1eb0*/  ULEA UR4, UR23, UR21, 0x3 ;  /* 0x0000001517047291 */ /* 0x000fe2000f8e18ff */
[----:B-1----:R-:W-:Y:S01]  /*1ec0*/  SHF.L.U32 R0, R12, 0x1f, RZ ;  /* 0x0000001f0c007819 */ /* 0x002fe200000006ff */
[----:B------:R-:W-:Y:S01]  /*1ed0*/  @!P1 SYNCS.ARRIVE.TRANS64.A1T0 RZ, [UR21+0x78], RZ ;  /* 0x000078ffffff99a7 */ /* 0x000fe20008100015 */
[----:B------:R-:W-:-:S06]  /*1ee0*/  UISETP.GT.AND UP0, UPT, UR48, UR46, UPT ;  /* 0x0000002e3000728c */ /* 0x000fcc000bf04270 */
[----:B--2-4-:R1:W2:Y:S03]  /*1ef0*/  SYNCS.PHASECHK.TRANS64.TRYWAIT P0, [UR4+0x18], R0 ;  /* 0x00001800ff0075a7 */ /* 0x0142a60008001104 */
[----:B------:R-:W-:Y:S05]  /*1f00*/  BRA.U !UP0, `(.L_x_32) ;  /* 0x0000000108f07547 */ /* 0x000fea000b800000 */
[----:B------:R-:W-:Y:S01]  /*1f10*/  UIADD3 UR14, UPT, UPT, UR49, UR13, URZ ;  /* 0x0000000d310e7290 */ /* 0x000fe2000fffe0ff */
[----:B------:R-:W-:-:S11]  /*1f20*/  UMOV UR4, UR23 ;  /* 0x0000001700047c82 */ /* 0x000fd60008000000 */
.L_x_38:
[----:B------:R-:W-:Y:S01]  /*1f30*/  ULEA UR33, UR4, UR21, 0x3 ;  /* 0x0000001504217291 */ /* 0x000fe2000f8e18ff */
[----:B--2---:R-:W-:Y:S01]  /*1f40*/  @!P3 MOV R2, 0x10000 ;  /* 0x000100000002b802 */ /* 0x004fe20000000f00 */
[----:B--2-4-:R-:W-:Y:S10]  /*1f50*/  @P0 BRA `(.L_x_33) ;  /* 0x00000000000c0947 */ /* 0x014ff40003800000 */
[----:B------:R-:W-:-:S04]  /*1f60*/  SHF.L.U32 R3, R12, 0x1f, RZ ;  /* 0x0000001f0c037819 */ /* 0x000fc800000006ff */
[----:B------:R-:W2:Y:S02]  /*1f70*/  SYNCS.PHASECHK.TRANS64.TRYWAIT P0, [UR33+0x18], R3 ;  /* 0x00001803ff0075a7 */ /* 0x000ea40008001121 */
[----:B--2---:R-:W-:Y:S05]  /*1f80*/  @!P0 BRA `(.L_x_34) ;  /* 0x0000007800408947 */ /* 0x004fea0003800000 */
.L_x_33:
[----:B------:R2:W-:Y:S01]  /*1f90*/  @!P3 SYNCS.ARRIVE.TRANS64 RZ, [UR33], R2 ;  /* 0x00000002ffffb9a7 */ /* 0x0005e20008000021 */
[----:B------:R-:W-:-:S04]  /*1fa0*/  ULOP3.LUT UR5, UR31, 0x2, URZ, 0xfc, !UPT ;  /* 0x000000021f057892 */ /* 0x000fc8000f8efcff */
[----:B------:R-:W-:-:S09]  /*1fb0*/  UISETP.NE.AND UP0, UPT, UR5, 0x2, UPT ;  /* 0x000000020500788c */ /* 0x000fd2000bf05270 */
[----:B------:R-:W-:Y:S05]  /*1fc0*/  BRA.U UP0, `(.L_x_35) ;  /* 0x0000000100047547 */ /* 0x000fea000b800000 */
[----:B------:R-:W-:Y:S05]  /*1fd0*/  BPT.TRAP 0x1 ;  /* 0x000000040000795c */ /* 0x000fea0000300000 */
.L_x_35:
[----:B------:R-:W-:Y:S04]  /*1fe0*/  BSSY.RECONVERGENT B0, `(.L_x_36) ;  /* 0x0000003000007945 */ /* 0x000fe80003800200 */
[----:B------:R-:W-:Y:S05]  /*1ff0*/  @P2 BRA `(.L_x_37) ;  /* 0x0000000000042947 */ /* 0x000fea0003800000 */
[----:B------:R-:W-:Y:S05]  /*2000*/  BPT.TRAP 0x1 ;  /* 0x000000040000795c */ /* 0x000fea0000300000 */
.L_x_37:
[----:B------:R-:W-:Y:S05]  /*2010*/  BSYNC.RECONVERGENT B0 ;  /* 0x0000000000007941 */ /* 0x000fea0003800200 */
.L_x_36:
[----:B------:R-:W-:Y:S02]  /*2020*/  UIADD3 UR5, UPT, UPT, UR4, 0x1, URZ ;  /* 0x0000000104057890 */ /* 0x000fe4000fffe0ff */
[----:B------:R-:W-:Y:S02]  /*2030*/  USHF.L.U32 UR7, UR4, 0xf, URZ ;  /* 0x0000000f04077899 */ /* 0x000fe400080006ff */
[----:B------:R-:W-:Y:S02]  /*2040*/  UISETP.NE.AND UP0, UPT, UR5, 0x3, UPT ;  /* 0x000000030500788c */ /* 0x000fe4000bf05270 */
[----:B------:R-:W-:Y:S02]  /*2050*/  ULEA UR24, UR29, UR7, 0x1 ;  /* 0x000000071d187291 */ /* 0x000fe4000f8e08ff */
[----:B------:R-:W-:Y:S02]  /*2060*/  USEL UR6, URZ, 0x1, UP0 ;  /* 0x00000001ff067887 */ /* 0x000fe40008000000 */
[----:B------:R-:W-:-:S02]  /*2070*/  USEL UR23, UR5, URZ, UP0 ;  /* 0x000000ff05177287 */ /* 0x000fc40008000000 */
[----:B------:R-:W-:Y:S02]  /*2080*/  UIADD3 UR4, UP1, UPT, UR40, 0x80, URZ ;  /* 0x0000008028047890 */ /* 0x000fe4000ff3e0ff */
[----:B------:R-:W-:Y:S01]  /*2090*/  ULEA UR5, UR23, UR21, 0x3 ;  /* 0x0000001517057291 */ /* 0x000fe2000f8e18ff */
[----:B------:R-:W-:Y:S01]  /*20a0*/  LOP3.LUT R12, R12, UR6, RZ, 0x3c, !PT ;  /* 0x000000060c0c7c12 */ /* 0x000fe2000f8e3cff */
[----:B------:R-:W-:Y:S02]  /*20b0*/  UIADD3 UR24, UPT, UPT, UR21, UR24, URZ ;  /* 0x0000001815187290 */ /* 0x000fe4000fffe0ff */
[----:B------:R-:W-:Y:S01]  /*20c0*/  USHF.L.U32 UR34, UR13, 0x7, URZ ;  /* 0x000000070d227899 */ /* 0x000fe200080006ff */
[----:B-1----:R-:W-:Y:S01]  /*20d0*/  SHF.L.U32 R0, R12, 0x1f, RZ ;  /* 0x0000001f0c007819 */ /* 0x002fe200000006ff */
[----:B------:R-:W-:Y:S02]  /*20e0*/  UIADD3 UR6, UP0, UPT, UR40, 0x180, URZ ;  /* 0x0000018028067890 */ /* 0x000fe4000ff1e0ff */
[----:B------:R-:W-:Y:S01]  /*20f0*/  UIADD3 UR8, UPT, UPT, UR21, UR7, URZ ;  /* 0x0000000715087290 */ /* 0x000fe2000fffe0ff */
[----:B------:R3:W4:Y:S01]  /*2100*/  SYNCS.PHASECHK.TRANS64.TRYWAIT P0, [UR5+0x18], R0 ;  /* 0x00001800ff0075a7 */ /* 0x0007220008001105 */
[----:B------:R-:W-:-:S02]  /*2110*/  UIADD3.X UR5, UPT, UPT, URZ, UR41, URZ, UP1, !UPT ;  /* 0x00000029ff057290 */ /* 0x000fc40008ffe4ff */
[----:B------:R-:W-:Y:S02]  /*2120*/  UIADD3 UR32, UPT, UPT, UR24, 0x8400, URZ ;  /* 0x0000840018207890 */ /* 0x000fe4000fffe0ff */
[----:B------:R-:W-:Y:S02]  /*2130*/  UIADD3 UR26, UPT, UPT, UR34, 0x40, URZ ;  /* 0x00000040221a7890 */ /* 0x000fe4000fffe0ff */
[----:B------:R-:W-:Y:S02]  /*2140*/  UIADD3 UR24, UPT, UPT, UR24, 0xc400, URZ ;  /* 0x0000c40018187890 */ /* 0x000fe4000fffe0ff */
[----:B------:R-:W-:Y:S02]  /*2150*/  UIADD3.X UR7, UPT, UPT, URZ, UR41, URZ, UP0, !UPT ;  /* 0x00000029ff077290 */ /* 0x000fe400087fe4ff */
[----:B------:R-:W-:Y:S02]  /*2160*/  UIADD3 UR16, UPT, UPT, UR8, 0x20400, URZ ;  /* 0x0002040008107890 */ /* 0x000fe4000fffe0ff */
[----:B------:R-:W-:Y:S01]  /*2170*/  UIADD3 UR8, UPT, UPT, UR8, 0x24400, URZ ;  /* 0x0002440008087890 */ /* 0x000fe2000fffe0ff */
[----:B------:R-:W-:Y:S01]  /*2180*/  UMOV UR10, 0xff0000 ;  /* 0x00ff0000000a7882 */ /* 0x000fe20000000000 */
[----:B------:R-:W-:Y:S01]  /*2190*/  UMOV UR38, 0x0 ;  /* 0x0000000000267882 */ /* 0x000fe20000000000 */
[----:B------:R-:W-:Y:S01]  /*21a0*/  UMOV UR39, 0x10000000 ;  /* 0x1000000000277882 */ /* 0x000fe20000000000 */
[----:B------:R-:W-:Y:S01]  /*21b0*/  UMOV UR25, UR33 ;  /* 0x0000002100197c82 */ /* 0x000fe20008000000 */
[----:B------:R-:W-:Y:S01]  /*21c0*/  UMOV UR27, UR35 ;  /* 0x00000023001b7c82 */ /* 0x000fe20008000000 */
[----:B------:R-:W-:Y:S01]  /*21d0*/  UMOV UR28, UR36 ;  /* 0x00000024001c7c82 */ /* 0x000fe20008000000 */
[----:B------:R-:W-:Y:S01]  /*21e0*/  UTMALDG.3D.MULTICAST [UR32], [UR4], UR10, desc[UR38] ;  /* 0x00002620040073b4 */ /* 0x000fe2000801180a */
[----:B------:R-:W-:Y:S01]  /*21f0*/  UMOV UR17, UR33 ;  /* 0x0000002100117c82 */ /* 0x000fe20008000000 */
[----:B------:R-:W-:Y:S01]  /*2200*/  UMOV UR20, UR36 ;  /* 0x0000002400147c82 */ /* 0x000fe20008000000 */
[----:B------:R-:W-:Y:S01]  /*2210*/  UMOV UR18, UR34 ;  /* 0x0000002200127c82 */ /* 0x000fe20008000000 */
[----:B------:R-:W-:Y:S01]  /*2220*/  UMOV UR11, UR19 ;  /* 0x00000013000b7c82 */ /* 0x000fe20008000000 */
[----:B------:R-:W-:Y:S01]  /*2230*/  UMOV UR12, UR36 ;  /* 0x00000024000c7c82 */ /* 0x000fe20008000000 */
[----:B------:R-:W-:Y:S01]  /*2240*/  UMOV UR9, UR33 ;  /* 0x0000002100097c82 */ /* 0x000fe20008000000 */
[----:B------:R-:W-:Y:S01]  /*2250*/  UIADD3 UR13, UPT, UPT, UR13, 0x1, URZ ;  /* 0x000000010d0d7890 */ /* 0x000fe2000fffe0ff */
[----:B------:R1:W-:Y:S03]  /*2260*/  UTMALDG.3D.MULTICAST [UR24], [UR4], UR10, desc[UR38] ;  /* 0x00002618040073b4 */ /* 0x0003e6000801180a */
[----:B------:R-:W-:Y:S01]  /*2270*/  UISETP.NE.AND UP0, UPT, UR13, UR14, UPT ;  /* 0x0000000e0d00728c */ /* 0x000fe2000bf05270 */
[----:B------:R3:W-:Y:S01]  /*2280*/  UTMALDG.3D [UR16], [UR6], desc[UR38] ;  /* 0x00002610060075b4 */ /* 0x0007e20008011000 */
[----:B-1----:R-:W-:Y:S01]  /*2290*/  UMOV UR10, UR26 ;  /* 0x0000001a000a7c82 */ /* 0x002fe20008000000 */
[----:B------:R-:W-:Y:S01]  /*22a0*/  UMOV UR4, UR23 ;  /* 0x0000001700047c82 */ /* 0x000fe20008000000 */
[----:B------:R3:W-:Y:S05]  /*22b0*/  UTMALDG.3D [UR8], [UR6], desc[UR38] ;  /* 0x00002608060075b4 */ /* 0x0007ea0008011000 */
[----:B---3--:R-:W-:Y:S05]  /*22c0*/  BRA.U UP0, `(.L_x_38) ;  /* 0xfffffffd00187547 */ /* 0x008fea000b83ffff */
.L_x_32:
[C---:B------:R-:W-:Y:S01]  /*22d0*/  LEA R3, R11.reuse, UR21, 0x3 ;  /* 0x000000150b037c11 */ /* 0x040fe2000f8e18ff */
[----:B------:R-:W-:Y:S01]  /*22e0*/  NOP ;  /* 0x0000000000007918 */ /* 0x000fe20000000000 */
[----:B-1----:R-:W-:Y:S02]  /*22f0*/  SHF.L.U32 R0, R10, 0x1f, RZ ;  /* 0x0000001f0a007819 */ /* 0x002fe400000006ff */
[----:B------:R-:W-:Y:S02]  /*2300*/  LEA R5, R11, UR21, 0x4 ;  /* 0x000000150b057c11 */ /* 0x000fe4000f8e20ff */
[----:B--2-4-:R-:W1:Y:S02]  /*2310*/  SYNCS.PHASECHK.TRANS64.TRYWAIT P0, [R3+URZ+0x80], R0 ;  /* 0x00008000030075a7 */ /* 0x014e6400080011ff */
[----:B-1----:R-:W-:Y:S05]  /*2320*/  @!P0 BRA `(.L_x_39) ;  /* 0x0000007400708947 */ /* 0x002fea0003800000 */
.L_x_140:
[----:B------:R-:W2:Y:S01]  /*2330*/  LDS.128 R4, [R5+0x110] ;  /* 0x0001100005047984 */ /* 0x000ea20000000c00 */
[----:B------:R-:W-:Y:S01]  /*2340*/  UISETP.GE.AND UP0, UPT, UR42, 0x1, UPT ;  /* 0x000000012a00788c */ /* 0x000fe2000bf06270 */
[----:B------:R-:W-:Y:S01]  /*2350*/  @!PT LDS RZ, [RZ] ;  /* 0x00000000fffff984 */ /* 0x000fe20000000800 */
[----:B------:R-:W-:Y:S01]  /*2360*/  @!PT LDS RZ, [RZ] ;  /* 0x00000000fffff984 */ /* 0x000fe20000000800 */
[----:B------:R-:W-:Y:S01]  /*2370*/  @!PT LDS RZ, [RZ] ;  /* 0x00000000fffff984 */ /* 0x000fe20000000800 */
[----:B------:R-:W-:Y:S01]  /*2380*/  @!PT LDS RZ, [RZ] ;  /* 0x00000000fffff984 */ /* 0x000fe20000000800 */
[----:B------:R3:W-:Y:S06]  /*2390*/  MEMBAR.ALL.CTA ;  /* 0x0000000000007992 */ /* 0x0007ec0000008000 */
[----:B---3--:R-:W3:Y:S01]  /*23a0*/  FENCE.VIEW.ASYNC.S ;  /* 0x00000000000073c6 */ /* 0x008ee20000000000 */
[----:B--2---:R-:W-:-:S13]  /*23b0*/  LOP3.LUT P0, RZ, R6, 0x1, RZ, 0xc0, !PT ;  /* 0x0000000106ff7812 */ /* 0x004fda000780c0ff */
[----:B---3--:R-:W-:Y:S01]  /*23c0*/  VOTEU.ANY UP1, P0 ;  /* 0x0000000000ff7886 */ /* 0x008fe20000020100 */
[----:B------:R-:W-:-:S13]  /*23d0*/  PLOP3.LUT P0, PT, PT, PT, UP1, 0x80, 0x8 ;  /* 0x000000000008781c */ /* 0x000fda0003f0f018 */
[----:B-1----:R-:W-:Y:S02]  /*23e0*/  @P0 LOP3.LUT R0, R5, 0xffff, RZ, 0xc0, !PT ;  /* 0x0000ffff05000812 */ /* 0x002fe400078ec0ff */
[----:B------:R-:W-:Y:S02]  /*23f0*/  @P0 MOV R2, R4 ;  /* 0x0000000400020202 */ /* 0x000fe40000000f00 */
[----:B------:R-:W-:Y:S01]  /*2400*/  @P0 R2UR UR5, R0 ;  /* 0x00000000000502ca */ /* 0x000fe200000e0000 */
[----:B------:R-:W-:Y:S01]  /*2410*/  VIADD R0, R3, 0x90 ;  /* 0x0000009003007836 */ /* 0x000fe20000000000 */
[----:B------:R-:W-:Y:S02]  /*2420*/  @P0 SHF.R.U32.HI R4, RZ, 0x10, R5 ;  /* 0x00000010ff040819 */ /* 0x000fe40000011605 */
[----:B------:R-:W-:Y:S02]  /*2430*/  @P0 R2UR UR6, R2 ;  /* 0x00000000020602ca */ /* 0x000fe400000e0000 */
[----:B------:R-:W-:-:S02]  /*2440*/  PRMT R0, RZ, 0x654, R0 ;  /* 0x00000654ff007816 */ /* 0x000fc40000000000 */
[----:B------:R-:W-:Y:S02]  /*2450*/  @P0 R2UR UR4, R4 ;  /* 0x00000000040402ca */ /* 0x000fe400000e0000 */
[----:B------:R1:W-:Y:S03]  /*2460*/  SYNCS.ARRIVE.TRANS64.RED.A1T0 RZ, [R0+URZ], RZ ;  /* 0x000000ff00ff79a7 */ /* 0x0003e600081004ff */
[----:B------:R-:W-:-:S04]  /*2470*/  @UP1 UMOV UR37, UR5 ;  /* 0x0000000500251c82 */ /* 0x000fc80008000000 */
[----:B------:R-:W-:-:S04]  /*2480*/  @UP1 UMOV UR43, UR6 ;  /* 0x00000006002b1c82 */ /* 0x000fc80008000000 */
[----:B------:R-:W-:Y:S01]  /*2490*/  @UP1 UMOV UR36, UR4 ;  /* 0x0000000400241c82 */ /* 0x000fe20008000000 */
[----:B------:R-:W-:Y:S05]  /*24a0*/  BRA.U !UP0, `(.L_x_40) ;  /* 0x0000000108d47547 */ /* 0x000fea000b800000 */
[----:B------:R-:W2:Y:S01]  /*24b0*/  LDCU.128 UR12, c[0x0][0xb10] ;  /* 0x00016200ff0c77ac */ /* 0x000ea20008000c00 */
[----:B------:R-:W3:Y:S01]  /*24c0*/  LDCU UR22, c[0x0][0xb20] ;  /* 0x00016400ff1677ac */ /* 0x000ee20008000800 */
[----:B------:R-:W4:Y:S01]  /*24d0*/  LDCU UR20, c[0x0][0xb0c] ;  /* 0x00016180ff1477ac */ /* 0x000f220008000800 */
[----:B------:R-:W1:Y:S01]  /*24e0*/  LDCU.64 UR8, c[0x0][0xb28] ;  /* 0x00016500ff0877ac */ /* 0x000e620008000a00 */
[----:B------:R-:W-:Y:S02]  /*24f0*/  UISETP.NE.AND UP3, UPT, UR42, 0x1, UPT ;  /* 0x000000012a00788c */ /* 0x000fe4000bf65270 */
[----:B--2---:R-:W-:Y:S02]  /*2500*/  UIMAD.WIDE.U32 UR6, UR44, UR15, URZ ;  /* 0x0000000f2c0672a5 */ /* 0x004fe4000f8e00ff */
[----:B------:R-:W-:Y:S02]  /*2510*/  UIMAD.WIDE.U32 UR4, UR45, UR12, URZ ;  /* 0x0000000c2d0472a5 */ /* 0x000fe4000f8e00ff */
[----:B------:R-:W-:-:S02]  /*2520*/  UISETP.NE.AND UP0, UPT, UR14, 0x1, UPT ;  /* 0x000000010e00788c */ /* 0x000fc4000bf05270 */
[----:B------:R-:W-:Y:S01]  /*2530*/  UIMAD.WIDE.U32 UR18, UR37, UR15, URZ ;  /* 0x0000000f251272a5 */ /* 0x000fe2000f8e00ff */
[----:B------:R-:W-:Y:S02]  /*2540*/  UMOV UR6, UR7 ;  /* 0x0000000700067c82 */ /* 0x000fe40008000000 */
[----:B------:R-:W-:Y:S01]  /*2550*/  UMOV UR4, UR5 ;  /* 0x0000000500047c82 */ /* 0x000fe20008000000 */
[----:B---3--:R-:W-:Y:S02]  /*2560*/  USHF.R.U32.HI UR6, URZ, UR22, UR6 ;  /* 0x00000016ff067299 */ /* 0x008fe40008011606 */
[----:B----4-:R-:W-:Y:S02]  /*2570*/  UISETP.NE.AND UP2, UPT, UR20, 0x1, UPT ;  /* 0x000000011400788c */ /* 0x010fe4000bf45270 */
[----:B------:R-:W-:Y:S02]  /*2580*/  USHF.R.U32.HI UR4, URZ, UR13, UR4 ;  /* 0x0000000dff047299 */ /* 0x000fe40008011604 */
[----:B------:R-:W-:-:S02]  /*2590*/  USEL UR5, UR44, UR6, !UP0 ;  /* 0x000000062c057287 */ /* 0x000fc4000c000000 */
[----:B------:R-:W-:Y:S02]  /*25a0*/  USEL UR6, UR45, UR4, !UP2 ;  /* 0x000000042d067287 */ /* 0x000fe4000d000000 */
[----:B-1----:R-:W-:Y:S01]  /*25b0*/  UIMAD.WIDE.U32 UR10, UR5, UR8, URZ ;  /* 0x00000008050a72a5 */ /* 0x002fe2000f8e00ff */
[----:B------:R-:W-:Y:S01]  /*25c0*/  UMOV UR4, UR19 ;  /* 0x0000001300047c82 */ /* 0x000fe20008000000 */
[----:B------:R-:W-:Y:S02]  /*25d0*/  UIMAD.WIDE.U32 UR16, UR43, UR12, URZ ;  /* 0x0000000c2b1072a5 */ /* 0x000fe4000f8e00ff */
[----:B------:R-:W-:-:S03]  /*25e0*/  UIMAD.WIDE.U32 UR18, UR6, UR8, URZ ;  /* 0x00000008061272a5 */ /* 0x000fc6000f8e00ff */
[----:B------:R-:W-:Y:S01]  /*25f0*/  UMOV UR10, UR11 ;  /* 0x0000000b000a7c82 */ /* 0x000fe20008000000 */
[----:B------:R-:W-:Y:S02]  /*2600*/  USHF.R.U32.HI UR4, URZ, UR22, UR4 ;  /* 0x00000016ff047299 */ /* 0x000fe40008011604 */
[----:B------:R-:W-:Y:S01]  /*2610*/  @UP3 USHF.R.U32.HI UR5, URZ, UR9, UR10 ;  /* 0x00000009ff053299 */ /* 0x000fe2000801160a */
[----:B------:R-:W-:Y:S01]  /*2620*/  UMOV UR16, UR17 ;  /* 0x0000001100107c82 */ /* 0x000fe20008000000 */
[----:B------:R-:W-:Y:S01]  /*2630*/  UMOV UR18, UR19 ;  /* 0x0000001300127c82 */ /* 0x000fe20008000000 */
[----:B------:R-:W-:Y:S02]  /*2640*/  USHF.R.U32.HI UR13, URZ, UR13, UR16 ;  /* 0x0000000dff0d7299 */ /* 0x000fe40008011610 */
[----:B------:R-:W-:Y:S02]  /*2650*/  USEL UR4, UR37, UR4, !UP0 ;  /* 0x0000000425047287 */ /* 0x000fe4000c000000 */
[----:B------:R-:W-:-:S02]  /*2660*/  @UP3 USHF.R.U32.HI UR6, URZ, UR9, UR18 ;  /* 0x00000009ff063299 */ /* 0x000fc40008011612 */
[----:B------:R-:W-:Y:S02]  /*2670*/  UIMAD UR7, UR42, UR5, URZ ;  /* 0x000000052a0772a4 */ /* 0x000fe4000f8e02ff */
[----:B------:R-:W-:Y:S02]  /*2680*/  USEL UR5, UR43, UR13, !UP2 ;  /* 0x0000000d2b057287 */ /* 0x000fe4000d000000 */
[----:B------:R-:W-:Y:S02]  /*2690*/  UIMAD UR10, UR42, UR6, URZ ;  /* 0x000000062a0a72a4 */ /* 0x000fe4000f8e02ff */
[----:B------:R-:W-:Y:S02]  /*26a0*/  UISETP.GE.AND UP0, UPT, UR4, UR7, UPT ;  /* 0x000000070400728c */ /* 0x000fe4000bf06270 */
[----:B------:R-:W-:Y:S02]  /*26b0*/  UIMAD.WIDE.U32 UR12, UR4, UR8, URZ ;  /* 0x00000008040c72a5 */ /* 0x000fe4000f8e00ff */
[----:B------:R-:W-:-:S02]  /*26c0*/  UISETP.GE.OR UP0, UPT, UR5, UR10, UP0 ;  /* 0x0000000a0500728c */ /* 0x000fc40008706670 */
        /* <DEDUP_REMOVED lines=19> */
.L_x_40:
[----:B------:R-:W2:Y:S02]  /*2800*/  LDCU UR4, c[0x0][0xb30] ;  /* 0x00016600ff0477ac */ /* 0x000ea40008000800 */
[----:B--2---:R-:W-:-:S09]  /*2810*/  UISETP.NE.AND UP0, UPT, UR4, 0x1, UPT ;  /* 0x000000010400788c */ /* 0x004fd2000bf05270 */
[----:B------:R-:W-:Y:S05]  /*2820*/  BRA.U UP0, `(.L_x_41) ;  /* 0x0000000100447547 */ /* 0x000fea000b800000 */
[----:B------:R-:W2:Y:S01]  /*2830*/  LDCU.128 UR8, c[0x0][0xb10] ;  /* 0x00016200ff0877ac */ /* 0x000ea20008000c00 */
[----:B------:R-:W3:Y:S01]  /*2840*/  LDCU UR12, c[0x0][0xb0c] ;  /* 0x00016180ff0c77ac */ /* 0x000ee20008000800 */
[----:B------:R-:W4:Y:S01]  /*2850*/  LDCU UR13, c[0x0][0xb20] ;  /* 0x00016400ff0d77ac */ /* 0x000f220008000800 */
[----:B--2---:R-:W-:Y:S02]  /*2860*/  UIMAD.WIDE.U32 UR6, UR43, UR8, URZ ;  /* 0x000000082b0672a5 */ /* 0x004fe4000f8e00ff */
[----:B------:R-:W-:Y:S02]  /*2870*/  UIMAD.WIDE.U32 UR4, UR37, UR11, URZ ;  /* 0x0000000b250472a5 */ /* 0x000fe4000f8e00ff */
[----:B---3--:R-:W-:Y:S02]  /*2880*/  UISETP.NE.AND UP2, UPT, UR12, 0x1, UPT ;  /* 0x000000010c00788c */ /* 0x008fe4000bf45270 */
[----:B------:R-:W-:Y:S01]  /*2890*/  UISETP.NE.AND UP0, UPT, UR10, 0x1, UPT ;  /* 0x000000010a00788c */ /* 0x000fe2000bf05270 */
[----:B------:R-:W-:-:S02]  /*28a0*/  UMOV UR6, UR7 ;  /* 0x0000000700067c82 */ /* 0x000fc40008000000 */
[----:B------:R-:W-:Y:S01]  /*28b0*/  UMOV UR4, UR5 ;  /* 0x0000000500047c82 */ /* 0x000fe20008000000 */
[----:B------:R-:W-:Y:S02]  /*28c0*/  USHF.R.U32.HI UR9, URZ, UR9, UR6 ;  /* 0x00000009ff097299 */ /* 0x000fe40008011606 */
[----:B----4-:R-:W-:Y:S02]  /*28d0*/  USHF.R.U32.HI UR4, URZ, UR13, UR4 ;  /* 0x0000000dff047299 */ /* 0x010fe40008011604 */
[----:B------:R-:W-:Y:S02]  /*28e0*/  USEL UR5, UR43, UR9, !UP2 ;  /* 0x000000092b057287 */ /* 0x000fe4000d000000 */
[----:B------:R-:W-:-:S04]  /*28f0*/  USEL UR4, UR37, UR4, !UP0 ;  /* 0x0000000425047287 */ /* 0x000fc8000c000000 */
[----:B------:R-:W-:Y:S02]  /*2900*/  UIADD3 UR6, UPT, UPT, UR5, -UR4, URZ ;  /* 0x8000000405067290 */ /* 0x000fe4000fffe0ff */
[----:B------:R-:W-:Y:S02]  /*2910*/  UIADD3 UR4, UPT, UPT, -UR5, UR4, URZ ;  /* 0x0000000405047290 */ /* 0x000fe4000fffe1ff */
[----:B------:R-:W-:Y:S02]  /*2920*/  UIMAD UR37, UR6, UR10, UR37 ;  /* 0x0000000a062572a4 */ /* 0x000fe4000f8e0225 */
[----:B------:R-:W-:-:S12]  /*2930*/  UIMAD UR43, UR4, UR12, UR43 ;  /* 0x0000000c042b72a4 */ /* 0x000fd8000f8e022b */
.L_x_41:
[----:B------:R-:W-:Y:S01]  /*2940*/  VIADD R11, R11, 0x1 ;  /* 0x000000010b0b7836 */ /* 0x000fe20000000000 */
[----:B------:R-:W-:Y:S01]  /*2950*/  R2UR UR4, R82 ;  /* 0x00000000520472ca */ /* 0x000fe200000e0000 */
[----:B------:R-:W-:Y:S01]  /*2960*/  UIADD3 UR20, UPT, UPT, UR37, UR63, URZ ;  /* 0x0000003f25147290 */ /* 0x000fe2000fffe0ff */
[----:B------:R-:W-:Y:S02]  /*2970*/  PLOP3.LUT P1, PT, PT, PT, PT, 0x80, 0x8 ;  /* 0x000000000008781c */ /* 0x000fe40003f2f070 */
[----:B------:R-:W-:-:S04]  /*2980*/  ISETP.NE.AND P0, PT, R11, 0x2, PT ;  /* 0x000000020b00780c */ /* 0x000fc80003f05270 */
[----:B------:R-:W-:Y:S02]  /*2990*/  SEL R3, RZ, 0x1, P0 ;  /* 0x00000001ff037807 */ /* 0x000fe40000000000 */
[----:B------:R-:W-:Y:S02]  /*29a0*/  SEL R11, R11, RZ, P0 ;  /* 0x000000ff0b0b7207 */ /* 0x000fe40000000000 */
[----:B------:R-:W-:Y:S01]  /*29b0*/  LOP3.LUT R10, R10, R3, RZ, 0x3c, !PT ;  /* 0x000000030a0a7212 */ /* 0x000fe200078e3cff */
[----:B------:R-:W-:Y:S01]  /*29c0*/  UIADD3 UR16, UPT, UPT, UR43, UR4, URZ ;  /* 0x000000042b107290 */ /* 0x000fe2000fffe0ff */
[----:B------:R-:W-:Y:S11]  /*29d0*/  BRA.U UP1, `(.L_x_42) ;  /* 0xffffffed01d87547 */ /* 0x000ff6000b83ffff */
[----:B------:R-:W-:Y:S01]  /*29e0*/  UIADD3 UR21, UPT, UPT, UR21, 0x18, URZ ;  /* 0x0000001815157890 */ /* 0x000fe2000fffe0ff */
[----:B------:R-:W-:-:S03]  /*29f0*/  SHF.L.U32 R3, R12, 0x1f, RZ ;  /* 0x0000001f0c037819 */ /* 0x000fc600000006ff */
[----:B------:R-:W-:-:S09]  /*2a00*/  ULEA UR4, UR23, UR21, 0x3 ;  /* 0x0000001517047291 */ /* 0x000fd2000f8e18ff */
[----:B------:R-:W2:Y:S02]  /*2a10*/  SYNCS.PHASECHK.TRANS64.TRYWAIT P0, [UR4], R3 ;  /* 0x00000003ff0075a7 */ /* 0x000ea40008001104 */
[----:B--2---:R-:W-:Y:S05]  /*2a20*/  @!P0 BRA `(.L_x_43) ;  /* 0x0000006c00c48947 */ /* 0x004fea0003800000 */
.L_x_142:
[----:B------:R-:W-:-:S04]  /*2a30*/  UIADD3 UR4, UPT, UPT, UR23, 0x1, URZ ;  /* 0x0000000117047890 */ /* 0x000fc8000fffe0ff */
[----:B------:R-:W-:-:S04]  /*2a40*/  UISETP.NE.AND UP0, UPT, UR4, 0x3, UPT ;  /* 0x000000030400788c */ /* 0x000fc8000bf05270 */
[----:B------:R-:W-:Y:S02]  /*2a50*/  USEL UR6, URZ, 0x1, UP0 ;  /* 0x00000001ff067887 */ /* 0x000fe40008000000 */
[----:B------:R-:W-:-:S04]  /*2a60*/  USEL UR4, UR4, URZ, UP0 ;  /* 0x000000ff04047287 */ /* 0x000fc80008000000 */
[----:B------:R-:W-:Y:S01]  /*2a70*/  ULEA UR5, UR4, UR21, 0x3 ;  /* 0x0000001504057291 */ /* 0x000fe2000f8e18ff */
[----:B------:R-:W-:-:S04]  /*2a80*/  LOP3.LUT R12, R12, UR6, RZ, 0x3c, !PT ;  /* 0x000000060c0c7c12 */ /* 0x000fc8000f8e3cff */
[----:B-1----:R-:W-:-:S04]  /*2a90*/  SHF.L.U32 R3, R12, 0x1f, RZ ;  /* 0x0000001f0c037819 */ /* 0x002fc800000006ff */
[----:B------:R-:W1:Y:S02]  /*2aa0*/  SYNCS.PHASECHK.TRANS64.TRYWAIT P0, [UR5], R3 ;  /* 0x00000003ff0075a7 */ /* 0x000e640008001105 */
[----:B-1----:R-:W-:Y:S05]  /*2ab0*/  @!P0 BRA `(.L_x_44) ;  /* 0x0000006c00b88947 */ /* 0x002fea0003800000 */
.L_x_144:
[----:B------:R-:W-:-:S04]  /*2ac0*/  UIADD3 UR4, UPT, UPT, UR4, 0x1, URZ ;  /* 0x0000000104047890 */ /* 0x000fc8000fffe0ff */
[----:B------:R-:W-:-:S04]  /*2ad0*/  UISETP.NE.AND UP0, UPT, UR4, 0x3, UPT ;  /* 0x000000030400788c */ /* 0x000fc8000bf05270 */
[----:B------:R-:W-:Y:S02]  /*2ae0*/  USEL UR5, URZ, 0x1, UP0 ;  /* 0x00000001ff057887 */ /* 0x000fe40008000000 */
[----:B------:R-:W-:-:S04]  /*2af0*/  USEL UR4, UR4, URZ, UP0 ;  /* 0x000000ff04047287 */ /* 0x000fc80008000000 */
[----:B------:R-:W-:Y:S01]  /*2b00*/  ULEA UR4, UR4, UR21, 0x3 ;  /* 0x0000001504047291 */ /* 0x000fe2000f8e18ff */
[----:B-1----:R-:W-:-:S04]  /*2b10*/  LOP3.LUT R3, R12, UR5, RZ, 0x3c, !PT ;  /* 0x000000050c037c12 */ /* 0x002fc8000f8e3cff */
[----:B------:R-:W-:Y:S01]  /*2b20*/  SHF.L.U32 R3, R3, 0x1f, RZ ;  /* 0x0000001f03037819 */ /* 0x000fe200000006ff */
[----:B------:R-:W-:-:S07]  /*2b30*/  IMAD.U32 R0, RZ, RZ, UR4 ;  /* 0x00000004ff007e24 */ /* 0x000fce000f8e00ff */
.L_x_45:
[----:B-1----:R1:W2:Y:S02]  /*2b40*/  SYNCS.PHASECHK.TRANS64.TRYWAIT P0, [R0+URZ], R3 ;  /* 0x00000003000075a7 */ /* 0x0022a400080011ff */
[----:B--2---:R-:W-:Y:S05]  /*2b50*/  @!P0 NANOSLEEP.SYNCS 0x989680 ;  /* 0x009896800000895d */ /* 0x004fea0003900000 */
[----:B------:R-:W2:Y:S02]  /*2b60*/  @!P0 SYNCS.PHASECHK.TRANS64 P0, [R0+URZ], R3 ;  /* 0x00000003000085a7 */ /* 0x000ea400080010ff */
[----:B--2---:R-:W-:Y:S05]  /*2b70*/  @P0 EXIT ;  /* 0x000000000000094d */ /* 0x004fea0003800000 */
[----:B------:R-:W-:Y:S05]  /*2b80*/  BRA `(.L_x_45) ;  /* 0xfffffffc00ec7947 */ /* 0x000fea000383ffff */
.L_x_22:
[----:B------:R-:W-:-:S04]  /*2b90*/  UISETP.NE.AND UP0, UPT, UR47, URZ, UPT ;  /* 0x000000ff2f00728c */ /* 0x000fc8000bf05270 */
[----:B------:R-:W-:-:S09]  /*2ba0*/  UISETP.NE.OR UP0, UPT, UR17, 0x1, UP0 ;  /* 0x000000011100788c */ /* 0x000fd20008705670 */
[----:B------:R-:W-:Y:S05]  /*2bb0*/  BRA.U UP0, `(.L_x_46) ;  /* 0x0000000500487547 */ /* 0x000fea000b800000 */
[----:B------:R-:W-:Y:S01]  /*2bc0*/  ISETP.GE.U32.AND P2, PT, R0, 0x8, PT ;  /* 0x000000080000780c */ /* 0x000fe20003f46070 */
[----:B------:R-:W-:Y:S01]  /*2bd0*/  IMAD.MOV.U32 R12, RZ, RZ, 0x1 ;  /* 0x00000001ff0c7424 */ /* 0x000fe200078e00ff */
[----:B------:R-:W-:Y:S02]  /*2be0*/  CS2R R10, SRZ ;  /* 0x00000000000a7805 */ /* 0x000fe4000001ff00 */
[----:B------:R-:W-:Y:S01]  /*2bf0*/  CS2R R8, SRZ ;  /* 0x0000000000087805 */ /* 0x000fe2000001ff00 */
[----:B------:R-:W-:Y:S01]  /*2c00*/  UMOV UR6, 0x400 ;  /* 0x0000040000067882 */ /* 0x000fe20000000000 */
[----:B------:R-:W-:Y:S01]  /*2c10*/  UMOV UR5, URZ ;  /* 0x000000ff00057c82 */ /* 0x000fe20008000000 */
[----:B------:R-:W-:-:S12]  /*2c20*/  ULEA UR6, UR47, UR6, 0x18 ;  /* 0x000000062f067291 */ /* 0x000fd8000f8ec0ff */
.L_x_50:
[----:B------:R-:W-:Y:S02]  /*2c30*/  LEA R2, R8, UR6, 0x3 ;  /* 0x0000000608027c11 */ /* 0x000fe4000f8e18ff */
[----:B------:R-:W-:-:S03]  /*2c40*/  SHF.L.U32 R5, R9, 0x1f, RZ ;  /* 0x0000001f09057819 */ /* 0x000fc600000006ff */
[----:B------:R-:W-:Y:S01]  /*2c50*/  VIADD R4, R2, 0xf0 ;  /* 0x000000f002047836 */ /* 0x000fe20000000000 */
[----:B------:R-:W1:Y:S02]  /*2c60*/  SYNCS.PHASECHK.TRANS64.TRYWAIT P0, [R2+URZ+0xe0], R5 ;  /* 0x0000e005020075a7 */ /* 0x000e6400080011ff */
[----:B-1----:R-:W-:Y:S05]  /*2c70*/  @!P0 BRA `(.L_x_47) ;  /* 0x0000006c00608947 */ /* 0x002fea0003800000 */
.L_x_145:
[----:B------:R-:W-:Y:S01]  /*2c80*/  ULEA UR4, UR5, UR6, 0x3 ;  /* 0x0000000605047291 */ /* 0x000fe2000f8e18ff */
[----:B------:R-:W-:Y:S02]  /*2c90*/  PRMT R4, RZ, 0x654, R4 ;  /* 0x00000654ff047816 */ /* 0x000fe40000000004 */
[----:B-1----:R-:W-:Y:S01]  /*2ca0*/  SHF.L.U32 R5, R12, 0x1f, RZ ;  /* 0x0000001f0c057819 */ /* 0x002fe200000006ff */
[----:B------:R-:W-:Y:S01]  /*2cb0*/  UIADD3 UR7, UPT, UPT, UR4, 0x80, URZ ;  /* 0x0000008004077890 */ /* 0x000fe2000fffe0ff */
[----:B------:R1:W-:Y:S05]  /*2cc0*/  SYNCS.ARRIVE.TRANS64.RED.A1T0 RZ, [R4+URZ], RZ ;  /* 0x000000ff04ff79a7 */ /* 0x0003ea00081004ff */
[----:B------:R-:W-:Y:S01]  /*2cd0*/  IMAD.U32 R7, RZ, RZ, UR7 ;  /* 0x00000007ff077e24 */ /* 0x000fe2000f8e00ff */
[----:B------:R-:W2:Y:S04]  /*2ce0*/  SYNCS.PHASECHK.TRANS64.TRYWAIT P0, [UR4+0x90], R5 ;  /* 0x00009005ff0075a7 */ /* 0x000ea80008001104 */
[----:B------:R-:W-:Y:S01]  /*2cf0*/  PRMT R6, R0, 0x654, R7 ;  /* 0x0000065400067816 */ /* 0x000fe20000000007 */
[----:B-1----:R-:W-:Y:S01]  /*2d00*/  @!P2 IMAD.MOV.U32 R4, RZ, RZ, 0x10 ;  /* 0x00000010ff04a424 */ /* 0x002fe200078e00ff */
[----:B--2---:R-:W-:Y:S06]  /*2d10*/  @!P0 BRA `(.L_x_48) ;  /* 0x0000006c004c8947 */ /* 0x004fec0003800000 */
.L_x_147:
[----:B------:R-:W-:Y:S01]  /*2d20*/  ULEA UR8, UR5, UR6, 0x4 ;  /* 0x0000000605087291 */ /* 0x000fe2000f8e20ff */
[----:B------:R-:W-:Y:S01]  /*2d30*/  SEL R3, R6, R3, !P2 ;  /* 0x0000000306037207 */ /* 0x000fe20005000000 */
[----:B------:R-:W-:Y:S01]  /*2d40*/  UIADD3 UR9, UPT, UPT, UR4, 0x80, URZ ;  /* 0x0000008004097890 */ /* 0x000fe2000fffe0ff */
[----:B-1----:R-:W-:Y:S01]  /*2d50*/  LEA R2, R11, UR6, 0x3 ;  /* 0x000000060b027c11 */ /* 0x002fe2000f8e18ff */
[----:B------:R-:W-:Y:S01]  /*2d60*/  UIADD3 UR8, UPT, UPT, UR8, 0x110, URZ ;  /* 0x0000011008087890 */ /* 0x000fe2000fffe0ff */
[----:B------:R-:W-:Y:S01]  /*2d70*/  SHF.L.U32 R5, R10, 0x1f, RZ ;  /* 0x0000001f0a057819 */ /* 0x000fe200000006ff */
[----:B------:R1:W-:Y:S01]  /*2d80*/  @!P2 SYNCS.ARRIVE.TRANS64.RED RZ, [R3+URZ], R4 ;  /* 0x0000000403ffa9a7 */ /* 0x0003e200080004ff */
[----:B------:R-:W-:Y:S01]  /*2d90*/  UIADD3 UR4, UPT, UPT, UR5, 0x1, URZ ;  /* 0x0000000105047890 */ /* 0x000fe2000fffe0ff */
[----:B------:R-:W-:-:S03]  /*2da0*/  VIADD R8, R8, 0x1 ;  /* 0x0000000108087836 */ /* 0x000fc60000000000 */
[----:B------:R-:W-:Y:S02]  /*2db0*/  UISETP.NE.AND UP0, UPT, UR4, 0x2, UPT ;  /* 0x000000020400788c */ /* 0x000fe4000bf05270 */
[----:B------:R-:W-:Y:S06]  /*2dc0*/  UGETNEXTWORKID.BROADCAST [UR8], [UR9] ;  /* 0x00000000080073ca */ /* 0x000fec0008000100 */
[----:B------:R-:W-:Y:S01]  /*2dd0*/  USEL UR7, URZ, 0x1, UP0 ;  /* 0x00000001ff077887 */ /* 0x000fe20008000000 */
[----:B------:R-:W-:Y:S01]  /*2de0*/  ISETP.NE.AND P0, PT, R8, 0x2, PT ;  /* 0x000000020800780c */ /* 0x000fe20003f05270 */
[----:B------:R-:W-:Y:S01]  /*2df0*/  USEL UR5, UR4, URZ, UP0 ;  /* 0x000000ff04057287 */ /* 0x000fe20008000000 */
[----:B------:R-:W2:Y:S03]  /*2e00*/  SYNCS.PHASECHK.TRANS64.TRYWAIT P1, [R2+URZ+0x80], R5 ;  /* 0x00008005020075a7 */ /* 0x000ea600080211ff */
[----:B------:R-:W-:Y:S01]  /*2e10*/  LOP3.LUT R12, R12, UR7, RZ, 0x3c, !PT ;  /* 0x000000070c0c7c12 */ /* 0x000fe2000f8e3cff */
[----:B-12---:R-:W-:Y:S07]  /*2e20*/  @!P1 BRA `(.L_x_49) ;  /* 0x0000006c00209947 */ /* 0x006fee0003800000 */
.L_x_148:
[C---:B------:R-:W-:Y:S01]  /*2e30*/  LEA R4, R11.reuse, UR6, 0x4 ;  /* 0x000000060b047c11 */ /* 0x040fe2000f8e20ff */
[----:B-1----:R-:W-:Y:S01]  /*2e40*/  VIADD R2, R2, 0x90 ;  /* 0x0000009002027836 */ /* 0x002fe20000000000 */
[----:B------:R-:W-:Y:S01]  /*2e50*/  SEL R8, R8, RZ, P0 ;  /* 0x000000ff08087207 */ /* 0x000fe20000000000 */
[----:B------:R-:W-:-:S03]  /*2e60*/  VIADD R11, R11, 0x1 ;  /* 0x000000010b0b7836 */ /* 0x000fc60000000000 */
[----:B------:R-:W1:Y:S01]  /*2e70*/  LDS.128 R4, [R4+0x110] ;  /* 0x0001100004047984 */ /* 0x000e620000000c00 */
[----:B------:R-:W-:Y:S02]  /*2e80*/  PRMT R2, RZ, 0x654, R2 ;  /* 0x00000654ff027816 */ /* 0x000fe40000000002 */
[C---:B------:R-:W-:Y:S01]  /*2e90*/  ISETP.NE.AND P1, PT, R11.reuse, 0x2, PT ;  /* 0x000000020b00780c */ /* 0x040fe20003f25270 */
[----:B------:R-:W-:Y:S01]  /*2ea0*/  @!PT LDS RZ, [RZ] ;  /* 0x00000000fffff984 */ /* 0x000fe20000000800 */
[----:B------:R-:W-:Y:S01]  /*2eb0*/  @!PT LDS RZ, [RZ] ;  /* 0x00000000fffff984 */ /* 0x000fe20000000800 */
[----:B------:R-:W-:Y:S01]  /*2ec0*/  @!PT LDS RZ, [RZ] ;  /* 0x00000000fffff984 */ /* 0x000fe20000000800 */
[----:B------:R-:W-:Y:S01]  /*2ed0*/  @!PT LDS RZ, [RZ] ;  /* 0x00000000fffff984 */ /* 0x000fe20000000800 */
[----:B------:R2:W-:Y:S06]  /*2ee0*/  MEMBAR.ALL.CTA ;  /* 0x0000000000007992 */ /* 0x0005ec0000008000 */
[----:B--2---:R-:W2:Y:S01]  /*2ef0*/  FENCE.VIEW.ASYNC.S ;  /* 0x00000000000073c6 */ /* 0x004ea20000000000 */
[----:B------:R-:W-:Y:S01]  /*2f00*/  SEL R11, R11, RZ, P1 ;  /* 0x000000ff0b0b7207 */ /* 0x000fe20000800000 */
[----:B--2---:R2:W-:Y:S01]  /*2f10*/  SYNCS.ARRIVE.TRANS64.RED.A1T0 RZ, [R2+URZ], RZ ;  /* 0x000000ff02ff79a7 */ /* 0x0045e200081004ff */
[----:B-1----:R-:W-:-:S02]  /*2f20*/  LOP3.LUT P3, RZ, R6, 0x1, RZ, 0xc0, !PT ;  /* 0x0000000106ff7812 */ /* 0x002fc4000786c0ff */
[----:B------:R-:W-:-:S04]  /*2f30*/  SEL R5, RZ, 0x1, P1 ;  /* 0x00000001ff057807 */ /* 0x000fc80000800000 */
[----:B------:R-:W-:Y:S02]  /*2f40*/  LOP3.LUT R10, R10, R5, RZ, 0x3c, !PT ;  /* 0x000000050a0a7212 */ /* 0x000fe400078e3cff */
[----:B--2---:R-:W-:-:S04]  /*2f50*/  SEL R2, RZ, 0x1, P0 ;  /* 0x00000001ff027807 */ /* 0x004fc80000000000 */
[----:B------:R-:W-:Y:S01]  /*2f60*/  LOP3.LUT R9, R9, R2, RZ, 0x3c, !PT ;  /* 0x0000000209097212 */ /* 0x000fe200078e3cff */
[----:B------:R-:W-:Y:S06]  /*2f70*/  @P3 BRA `(.L_x_50) ;  /* 0xfffffffc002c3947 */ /* 0x000fec000383ffff */
[----:B------:R-:W-:Y:S01]  /*2f80*/  ULEA UR4, UR5, UR6, 0x3 ;  /* 0x0000000605047291 */ /* 0x000fe2000f8e18ff */
[----:B------:R-:W-:-:S08]  /*2f90*/  SHF.L.U32 R3, R12, 0x1f, RZ ;  /* 0x0000001f0c037819 */ /* 0x000fd000000006ff */
[----:B------:R-:W1:Y:S02]  /*2fa0*/  SYNCS.PHASECHK.TRANS64 P0, [UR4+0x90], R3 ;  /* 0x00009003ff0075a7 */ /* 0x000e640008001004 */
[----:B-1----:R-:W-:Y:S05]  /*2fb0*/  @P0 BRA `(.L_x_51) ;  /* 0x0000000000080947 */ /* 0x002fea0003800000 */
[----:B------:R-:W1:Y:S02]  /*2fc0*/  SYNCS.PHASECHK.TRANS64.TRYWAIT P0, [UR4+0x90], R3 ;  /* 0x00009003ff0075a7 */ /* 0x000e640008001104 */
[----:B-1----:R-:W-:Y:S05]  /*2fd0*/  @!P0 BRA `(.L_x_52) ;  /* 0x0000006800c88947 */ /* 0x002fea0003800000 */
.L_x_51:
[----:B------:R-:W-:-:S04]  /*2fe0*/  UIADD3 UR7, UPT, UPT, UR5, 0x1, URZ ;  /* 0x0000000105077890 */ /* 0x000fc8000fffe0ff */
[----:B------:R-:W-:-:S04]  /*2ff0*/  UISETP.NE.AND UP0, UPT, UR7, 0x2, UPT ;  /* 0x000000020700788c */ /* 0x000fc8000bf05270 */
[----:B------:R-:W-:Y:S02]  /*3000*/  USEL UR8, URZ, 0x1, UP0 ;  /* 0x00000001ff087887 */ /* 0x000fe40008000000 */
[----:B------:R-:W-:-:S04]  /*3010*/  USEL UR7, UR7, URZ, UP0 ;  /* 0x000000ff07077287 */ /* 0x000fc80008000000 */
[----:B------:R-:W-:Y:S01]  /*3020*/  ULEA UR7, UR7, UR6, 0x3 ;  /* 0x0000000607077291 */ /* 0x000fe2000f8e18ff */
[----:B-1----:R-:W-:-:S04]  /*3030*/  LOP3.LUT R3, R12, UR8, RZ, 0x3c, !PT ;  /* 0x000000080c037c12 */ /* 0x002fc8000f8e3cff */
[----:B------:R-:W-:-:S04]  /*3040*/  SHF.L.U32 R0, R3, 0x1f, RZ ;  /* 0x0000001f03007819 */ /* 0x000fc800000006ff */
[----:B------:R-:W1:Y:S02]  /*3050*/  SYNCS.PHASECHK.TRANS64 P0, [UR7+0x90], R0 ;  /* 0x00009000ff0075a7 */ /* 0x000e640008001007 */
[----:B-1----:R-:W-:Y:S05]  /*3060*/  @P0 EXIT ;  /* 0x000000000000094d */ /* 0x002fea0003800000 */
[----:B------:R-:W-:Y:S02]  /*3070*/  SHF.L.U32 R3, R3, 0x1f, RZ ;  /* 0x0000001f03037819 */ /* 0x000fe400000006ff */
[----:B------:R-:W-:-:S07]  /*3080*/  MOV R0, UR7 ;  /* 0x0000000700007c02 */ /* 0x000fce0008000f00 */
.L_x_53:
[----:B-1----:R1:W2:Y:S02]  /*3090*/  SYNCS.PHASECHK.TRANS64.TRYWAIT P0, [R0+URZ+0x90], R3 ;  /* 0x00009003000075a7 */ /* 0x0022a400080011ff */
[----:B--2---:R-:W-:Y:S05]  /*30a0*/  @!P0 NANOSLEEP.SYNCS 0x989680 ;  /* 0x009896800000895d */ /* 0x004fea0003900000 */
[----:B------:R-:W2:Y:S02]  /*30b0*/  @!P0 SYNCS.PHASECHK.TRANS64 P0, [R0+URZ+0x90], R3 ;  /* 0x00009003000085a7 */ /* 0x000ea400080010ff */
[----:B--2---:R-:W-:Y:S05]  /*30c0*/  @P0 EXIT ;  /* 0x000000000000094d */ /* 0x004fea0003800000 */
[----:B------:R-:W-:Y:S05]  /*30d0*/  BRA `(.L_x_53) ;  /* 0xfffffffc00ec7947 */ /* 0x000fea000383ffff */
.L_x_46:
[----:B------:R-:W-:Y:S05]  /*30e0*/  BRA.U UP4, `(.L_x_54) ;  /* 0x00000011042c7547 */ /* 0x000fea000b800000 */
[----:B------:R-:W-:Y:S01]  /*30f0*/  UMOV UR4, 0x40 ;  /* 0x0000004000047882 */ /* 0x000fe20000000000 */
[----:B------:R-:W-:Y:S01]  /*3100*/  NOP ;  /* 0x0000000000007918 */ /* 0x000fe20000000000 */
[----:B------:R-:W-:Y:S01]  /*3110*/  ULEA UR5, UR47, UR4, 0x18 ;  /* 0x000000042f057291 */ /* 0x000fe2000f8ec0ff */
[----:B------:R-:W-:Y:S02]  /*3120*/  UMOV UR6, 0x400 ;  /* 0x0000040000067882 */ /* 0x000fe40000000000 */
[----:B------:R-:W-:-:S06]  /*3130*/  ULEA UR6, UR47, UR6, 0x18 ;  /* 0x000000062f067291 */ /* 0x000fcc000f8ec0ff */
[----:B------:R-:W1:Y:S02]  /*3140*/  LDS.U8 R0, [UR5+0x1c] ;  /* 0x00001c05ff007984 */ /* 0x000e640008000000 */
[----:B-1----:R-:W-:-:S13]  /*3150*/  ISETP.NE.AND P0, PT, R0, RZ, PT ;  /* 0x000000ff0000720c */ /* 0x002fda0003f05270 */
[----:B------:R-:W-:Y:S05]  /*3160*/  @P0 BRA `(.L_x_55) ;  /* 0x0000000000580947 */ /* 0x000fea0003800000 */
[----:B------:R-:W-:-:S13]  /*3170*/  ELECT P0, URZ, PT ;  /* 0x0000000000ff782f */ /* 0x000fda0003800000 */
[----:B------:R-:W-:Y:S05]  /*3180*/  @!P0 BRA `(.L_x_56) ;  /* 0x0000000000608947 */ /* 0x000fea0003800000 */
[----:B------:R-:W-:Y:S01]  /*3190*/  UMOV UR4, 0x10 ;  /* 0x0000001000047882 */ /* 0x000fe20000000000 */
[----:B------:R-:W-:Y:S01]  /*31a0*/  HFMA2 R0, -RZ, RZ, 0, 5.9604644775390625e-08 ;  /* 0x00000001ff007431 */ /* 0x000fe200000001ff */
[----:B------:R-:W-:-:S03]  /*31b0*/  MOV R3, 0xffff ;  /* 0x0000ffff00037802 */ /* 0x000fc60000000f00 */
[----:B------:R-:W-:Y:S04]  /*31c0*/  DEPBAR.LE SB1, 0x36 ;  /* 0x00009d800000791a */ /* 0x000fe80000000000 */
[----:B------:R-:W1:Y:S02]  /*31d0*/  UTCATOMSWS.FIND_AND_SET.ALIGN UP0, UR4, UR4 ;  /* 0x00000004000475e3 */ /* 0x000e640008000800 */
[----:B-1----:R-:W-:Y:S01]  /*31e0*/  MOV R4, UR4 ;  /* 0x0000000400047c02 */ /* 0x002fe20008000f00 */
[----:B------:R-:W-:Y:S06]  /*31f0*/  BRA.U UP0, `(.L_x_57) ;  /* 0x0000000100187547 */ /* 0x000fec000b800000 */
.L_x_58:
[----:B------:R-:W-:Y:S05]  /*3200*/  NANOSLEEP 0x64 ;  /* 0x000000640000795d */ /* 0x000fea0003800000 */
[----:B------:R-:W-:-:S05]  /*3210*/  UMOV UR4, 0x10 ;  /* 0x0000001000047882 */ /* 0x000fca0000000000 */
[----:B------:R-:W-:Y:S04]  /*3220*/  DEPBAR.LE SB1, 0x36 ;  /* 0x00009d800000791a */ /* 0x000fe80000000000 */
[----:B------:R-:W1:Y:S02]  /*3230*/  UTCATOMSWS.FIND_AND_SET.ALIGN UP0, UR4, UR4 ;  /* 0x00000004000475e3 */ /* 0x000e640008000800 */
[----:B-1----:R-:W-:Y:S01]  /*3240*/  MOV R4, UR4 ;  /* 0x0000000400047c02 */ /* 0x002fe20008000f00 */
[----:B------:R-:W-:Y:S05]  /*3250*/  BRA.U !UP0, `(.L_x_58) ;  /* 0xfffffffd08e87547 */ /* 0x000fea000b83ffff */
.L_x_57:
[-C--:B------:R-:W-:Y:S02]  /*3260*/  SHF.L.U32 R3, R3, R4.reuse, RZ ;  /* 0x0000000403037219 */ /* 0x080fe400000006ff */
[----:B------:R-:W-:Y:S01]  /*3270*/  SHF.L.U32 R0, R0, R4, RZ ;  /* 0x0000000400007219 */ /* 0x000fe200000006ff */
[----:B------:R-:W-:Y:S02]  /*3280*/  IMAD.SHL.U32 R4, R4, 0x20, RZ ;  /* 0x0000002004047824 */ /* 0x000fe400078e00ff */
[----:B------:R1:W-:Y:S04]  /*3290*/  ATOMS.OR RZ, [UR5+0x14], R3 ;  /* 0x00001403ffff798c */ /* 0x0003e8000b000005 */
[----:B------:R1:W-:Y:S04]  /*32a0*/  ATOMS.OR RZ, [UR5+0x18], R0 ;  /* 0x00001800ffff798c */ /* 0x0003e8000b000005 */
[----:B------:R1:W-:Y:S01]  /*32b0*/  STS [UR6+0x130], R4 ;  /* 0x00013004ff007988 */ /* 0x0003e20008000806 */
[----:B------:R-:W-:Y:S05]  /*32c0*/  BRA `(.L_x_56) ;  /* 0x0000000000107947 */ /* 0x000fea0003800000 */
.L_x_55:
[----:B------:R-:W-:Y:S02]  /*32d0*/  MOV R0, 0xffffffff ;  /* 0xffffffff00007802 */ /* 0x000fe40000000f00 */
[----:B------:R-:W-:-:S03]  /*32e0*/  MOV R4, 0x3310 ;  /* 0x0000331000047802 */ /* 0x000fc60000000f00 */
[----:B------:R1:W-:Y:S04]  /*32f0*/  STS [UR6+0x130], R0 ;  /* 0x00013000ff007988 */ /* 0x0003e80008000806 */
[----:B-1---5:R-:W-:Y:S05]  /*3300*/  CALL.REL.NOINC `($__internal_1_$__cuda_sm10x_tcgen05_guardrail_trap_phase_invalid_during_alloc) ;  /* 0x0000007000147944 */ /* 0x022fea0003c00000 */
.L_x_56:
[----:B------:R-:W-:Y:S05]  /*3310*/  WARPSYNC.ALL ;  /* 0x0000000000007948 */ /* 0x000fea0003800000 */
[----:B------:R-:W2:Y:S01]  /*3320*/  S2UR UR4, SR_CgaCtaId ;  /* 0x00000000000479c3 */ /* 0x000ea20000008800 */
[----:B------:R-:W-:Y:S01]  /*3330*/  UMOV UR41, 0x400 ;  /* 0x0000040000297882 */ /* 0x000fe20000000000 */
[----:B------:R-:W-:-:S06]  /*3340*/  NOP ;  /* 0x0000000000007918 */ /* 0x000fcc0000000000 */
[----:B------:R-:W-:Y:S06]  /*3350*/  BAR.ARV 0x6, 0xa0 ;  /* 0x0182800000007b1d */ /* 0x000fec0000002000 */
[----:B------:R-:W3:Y:S01]  /*3360*/  LDCU UR6, c[0x0][0x38c] ;  /* 0x00007180ff0677ac */ /* 0x000ee20008000800 */
[----:B------:R-:W-:Y:S01]  /*3370*/  LOP3.LUT R2, R2, 0xffff, RZ, 0xc0, !PT ;  /* 0x0000ffff02027812 */ /* 0x000fe200078ec0ff */
[----:B------:R-:W-:Y:S01]  /*3380*/  IMAD.MOV.U32 R11, RZ, RZ, 0x1 ;  /* 0x00000001ff0b7424 */ /* 0x000fe200078e00ff */
[----:B------:R-:W-:Y:S01]  /*3390*/  CS2R R8, SRZ ;  /* 0x0000000000087805 */ /* 0x000fe2000001ff00 */
[----:B------:R-:W4:Y:S01]  /*33a0*/  LDCU UR7, c[0x0][0x38c] ;  /* 0x00007180ff0777ac */ /* 0x000f220008000800 */
[----:B------:R-:W-:Y:S01]  /*33b0*/  R2UR UR42, R2 ;  /* 0x00000000022a72ca */ /* 0x000fe200000e0000 */
[----:B------:R-:W-:Y:S01]  /*33c0*/  IMAD.MOV.U32 R10, RZ, RZ, RZ ;  /* 0x000000ffff0a7224 */ /* 0x000fe200078e00ff */
[----:B------:R-:W-:Y:S01]  /*33d0*/  UMOV UR46, URZ ;  /* 0x000000ff002e7c82 */ /* 0x000fe20008000000 */
[----:B------:R-:W-:Y:S01]  /*33e0*/  UMOV UR39, URZ ;  /* 0x000000ff00277c82 */ /* 0x000fe20008000000 */
[----:B--2---:R-:W-:Y:S01]  /*33f0*/  ULEA UR41, UR4, UR41, 0x18 ;  /* 0x0000002904297291 */ /* 0x004fe2000f8ec0ff */
[----:B------:R-:W-:Y:S01]  /*3400*/  UMOV UR62, 0x0 ;  /* 0x00000000003e7882 */ /* 0x000fe20000000000 */
[----:B------:R-:W-:-:S02]  /*3410*/  UMOV UR63, 0x8200490 ;  /* 0x08200490003f7882 */ /* 0x000fc40000000000 */
[----:B------:R-:W-:Y:S02]  /*3420*/  UIADD3 UR5, UPT, UPT, UR41, 0x8400, URZ ;  /* 0x0000840029057890 */ /* 0x000fe4000fffe0ff */
[----:B------:R-:W-:Y:S02]  /*3430*/  UIADD3 UR4, UPT, UPT, UR41, 0x20400, URZ ;  /* 0x0002040029047890 */ /* 0x000fe4000fffe0ff */
[----:B---3--:R-:W-:Y:S01]  /*3440*/  UIADD3 UR6, UPT, UPT, UR6, 0x7f, URZ ;  /* 0x0000007f06067890 */ /* 0x008fe2000fffe0ff */
[----:B-1----:R-:W1:Y:S01]  /*3450*/  LDS R0, [UR41+0x130] ;  /* 0x00013029ff007984 */ /* 0x002e620008000800 */
[----:B------:R-:W-:Y:S02]  /*3460*/  USHF.R.U32.HI UR5, URZ, 0x4, UR5 ;  /* 0x00000004ff057899 */ /* 0x000fe40008011605 */
[----:B------:R-:W-:Y:S02]  /*3470*/  USHF.R.S32.HI UR47, URZ, 0x1f, UR6 ;  /* 0x0000001fff2f7899 */ /* 0x000fe40008011406 */
[----:B------:R-:W-:-:S02]  /*3480*/  USHF.R.U32.HI UR4, URZ, 0x4, UR4 ;  /* 0x00000004ff047899 */ /* 0x000fc40008011604 */
[----:B------:R-:W-:Y:S02]  /*3490*/  ULEA.HI UR47, UR47, UR6, URZ, 0x7 ;  /* 0x000000062f2f7291 */ /* 0x000fe4000f8f38ff */
[----:B------:R-:W-:Y:S02]  /*34a0*/  ULOP3.LUT UR5, UR5, 0x3fff, URZ, 0xc0, !UPT ;  /* 0x00003fff05057892 */ /* 0x000fe4000f8ec0ff */
[----:B------:R-:W-:Y:S02]  /*34b0*/  USHF.R.S32.HI UR47, URZ, 0x7, UR47 ;  /* 0x00000007ff2f7899 */ /* 0x000fe4000801142f */
[----:B------:R-:W-:Y:S02]  /*34c0*/  ULOP3.LUT UR4, UR4, 0x3fff, URZ, 0xc0, !UPT ;  /* 0x00003fff04047892 */ /* 0x000fe4000f8ec0ff */
[----:B------:R-:W-:Y:S01]  /*34d0*/  UISETP.LT.AND UP0, UPT, UR47, 0x1, UPT ;  /* 0x000000012f00788c */ /* 0x000fe2000bf01270 */
[----:B------:R-:W-:Y:S01]  /*34e0*/  UMOV UR60, 0x0 ;  /* 0x00000000003c7882 */ /* 0x000fe20000000000 */
[----:B------:R-:W-:-:S02]  /*34f0*/  UMOV UR61, 0x8200490 ;  /* 0x08200490003d7882 */ /* 0x000fc40000000000 */
[----:B------:R-:W-:Y:S01]  /*3500*/  USEL UR64, UR47, 0x1, !UP0 ;  /* 0x000000012f407887 */ /* 0x000fe2000c000000 */
[----:B------:R-:W-:Y:S01]  /*3510*/  UMOV UR58, 0x0 ;  /* 0x00000000003a7882 */ /* 0x000fe20000000000 */
[----:B------:R-:W-:Y:S01]  /*3520*/  UMOV UR59, 0x8200490 ;  /* 0x08200490003b7882 */ /* 0x000fe20000000000 */
[----:B------:R-:W-:Y:S01]  /*3530*/  UMOV UR56, 0x0 ;  /* 0x0000000000387882 */ /* 0x000fe20000000000 */
[----:B------:R-:W-:Y:S01]  /*3540*/  UMOV UR57, 0x8200490 ;  /* 0x0820049000397882 */ /* 0x000fe20000000000 */
[----:B------:R-:W-:Y:S01]  /*3550*/  UMOV UR54, 0x0 ;  /* 0x0000000000367882 */ /* 0x000fe20000000000 */
[----:B------:R-:W-:Y:S01]  /*3560*/  UMOV UR55, 0x8200490 ;  /* 0x0820049000377882 */ /* 0x000fe20000000000 */
[----:B------:R-:W-:Y:S01]  /*3570*/  UMOV UR52, 0x0 ;  /* 0x0000000000347882 */ /* 0x000fe20000000000 */
[----:B------:R-:W-:Y:S01]  /*3580*/  UMOV UR53, 0x8200490 ;  /* 0x0820049000357882 */ /* 0x000fe20000000000 */
[----:B------:R-:W-:Y:S02]  /*3590*/  ULOP3.LUT UR43, UR5, 0x10000, URZ, 0xfc, !UPT ;  /* 0x00010000052b7892 */ /* 0x000fe4000f8efcff */
[----:B------:R-:W-:-:S02]  /*35a0*/  ULOP3.LUT UR44, UR4, 0x10000, URZ, 0xfc, !UPT ;  /* 0x00010000042c7892 */ /* 0x000fc4000f8efcff */
[----:B------:R-:W-:Y:S02]  /*35b0*/  UIADD3 UR64, UPT, UPT, -UR64, URZ, URZ ;  /* 0x000000ff40407290 */ /* 0x000fe4000fffe1ff */
[----:B----4-:R-:W-:Y:S01]  /*35c0*/  UISETP.GE.AND UP4, UPT, UR7, 0x1, UPT ;  /* 0x000000010700788c */ /* 0x010fe2000bf86270 */
[----:B------:R-:W-:Y:S01]  /*35d0*/  UMOV UR50, 0x0 ;  /* 0x0000000000327882 */ /* 0x000fe20000000000 */
[----:B------:R-:W-:Y:S01]  /*35e0*/  UMOV UR51, 0x8200490 ;  /* 0x0820049000337882 */ /* 0x000fe20000000000 */
[----:B------:R-:W-:Y:S01]  /*35f0*/  UMOV UR48, 0x0 ;  /* 0x0000000000307882 */ /* 0x000fe20000000000 */
[----:B-1----:R-:W-:Y:S01]  /*3600*/  R2UR UR65, R0 ;  /* 0x00000000004172ca */ /* 0x002fe200000e0000 */
[----:B------:R-:W-:-:S14]  /*3610*/  UMOV UR49, 0x8200490 ;  /* 0x0820049000317882 */ /* 0x000fdc0000000000 */
.L_x_65:
[----:B------:R-:W-:Y:S02]  /*3620*/  LEA R0, R10, UR41, 0x3 ;  /* 0x000000290a007c11 */ /* 0x000fe4000f8e18ff */
[----:B------:R-:W-:Y:S02]  /*3630*/  SHF.L.U32 R5, R9, 0x1f, RZ ;  /* 0x0000001f09057819 */ /* 0x000fe400000006ff */
[----:B------:R-:W-:Y:S01]  /*3640*/  PLOP3.LUT P0, PT, PT, PT, UP4, 0x80, 0x8 ;  /* 0x000000000008781c */ /* 0x000fe20003f0f048 */
[----:B------:R-:W-:Y:S01]  /*3650*/  VIADD R3, R0, 0x90 ;  /* 0x0000009000037836 */ /* 0x000fe20000000000 */
[----:B-1----:R-:W1:Y:S02]  /*3660*/  SYNCS.PHASECHK.TRANS64.TRYWAIT P1, [R0+URZ+0x80], R5 ;  /* 0x00008005000075a7 */ /* 0x002e6400080211ff */
[----:B-1-3--:R-:W-:Y:S09]  /*3670*/  @!P1 BRA `(.L_x_59) ;  /* 0x0000006400389947 */ /* 0x00aff20003800000 */
.L_x_150:
[----:B------:R-:W-:Y:S01]  /*3680*/  LEA R4, R10, UR41, 0x4 ;  /* 0x000000290a047c11 */ /* 0x000fe2000f8e20ff */
[----:B------:R-:W-:Y:S01]  /*3690*/  @UP4 ULEA UR4, UR39, UR41, 0x3 ;  /* 0x0000002927044291 */ /* 0x000fe2000f8e18ff */
[----:B------:R-:W-:Y:S01]  /*36a0*/  PLOP3.LUT P2, PT, PT, PT, PT, 0x80, 0x8 ;  /* 0x000000000008781c */ /* 0x000fe20003f4f070 */
[----:B------:R-:W-:Y:S01]  /*36b0*/  ULEA UR45, UR46, UR41, 0x3 ;  /* 0x000000292e2d7291 */ /* 0x000fe2000f8e18ff */
[----:B------:R-:W-:Y:S01]  /*36c0*/  PRMT R3, RZ, 0x654, R3 ;  /* 0x00000654ff037816 */ /* 0x000fe20000000003 */
[----:B------:R-:W-:Y:S01]  /*36d0*/  ULEA UR36, UR46, UR65, 0x7 ;  /* 0x000000412e247291 */ /* 0x000fe2000f8e38ff */
[----:B-1----:R-:W1:Y:S01]  /*36e0*/  LDS.128 R4, [R4+0x110] ;  /* 0x0001100004047984 */ /* 0x002e620000000c00 */
[----:B------:R-:W-:Y:S02]  /*36f0*/  @P0 SHF.L.U32 R2, R8, 0x1f, RZ ;  /* 0x0000001f08020819 */ /* 0x000fe400000006ff */
[----:B------:R-:W-:Y:S01]  /*3700*/  SHF.L.U32 R0, R11, 0x1f, RZ ;  /* 0x0000001f0b007819 */ /* 0x000fe200000006ff */
[----:B------:R-:W-:Y:S01]  /*3710*/  @!PT LDS RZ, [RZ] ;  /* 0x00000000fffff984 */ /* 0x000fe20000000800 */
[----:B------:R-:W-:Y:S01]  /*3720*/  @!PT LDS RZ, [RZ] ;  /* 0x00000000fffff984 */ /* 0x000fe20000000800 */
[----:B------:R-:W-:Y:S01]  /*3730*/  @!PT LDS RZ, [RZ] ;  /* 0x00000000fffff984 */ /* 0x000fe20000000800 */
[----:B------:R-:W-:Y:S01]  /*3740*/  @!PT LDS RZ, [RZ] ;  /* 0x00000000fffff984 */ /* 0x000fe20000000800 */
[----:B------:R2:W-:Y:S06]  /*3750*/  MEMBAR.ALL.CTA ;  /* 0x0000000000007992 */ /* 0x0005ec0000008000 */
[----:B--2---:R-:W2:Y:S02]  /*3760*/  FENCE.VIEW.ASYNC.S ;  /* 0x00000000000073c6 */ /* 0x004ea40000000000 */
[----:B--2---:R2:W-:Y:S01]  /*3770*/  SYNCS.ARRIVE.TRANS64.RED.A1T0 RZ, [R3+URZ], RZ ;  /* 0x000000ff03ff79a7 */ /* 0x0045e200081004ff */
[----:B------:R2:W3:Y:S01]  /*3780*/  @P0 SYNCS.PHASECHK.TRANS64.TRYWAIT P2, [UR4], R2 ;  /* 0x00000002ff0005a7 */ /* 0x0004e20008041104 */
[----:B-1----:R-:W-:Y:S01]  /*3790*/  LOP3.LUT P1, RZ, R6, 0x1, RZ, 0xc0, !PT ;  /* 0x0000000106ff7812 */ /* 0x002fe2000782c0ff */
[----:B------:R-:W1:Y:S02]  /*37a0*/  SYNCS.PHASECHK.TRANS64.TRYWAIT P0, [UR45+0xc0], R0 ;  /* 0x0000c000ff0075a7 */ /* 0x000e64000800112d */
[----:B-123--:R-:W-:Y:S10]  /*37b0*/  @!P0 BRA `(.L_x_60) ;  /* 0x0000006000fc8947 */ /* 0x00eff40003800000 */
.L_x_152:
[----:B------:R-:W-:Y:S01]  /*37c0*/  IADD3 R10, PT, PT, R10, 0x1, RZ ;  /* 0x000000010a0a7810 */ /* 0x000fe20007ffe0ff */
[----:B------:R-:W-:Y:S06]  /*37d0*/  BRA.U !UP4, `(.L_x_61) ;  /* 0x000000050c107547 */ /* 0x000fec000b800000 */
[----:B------:R-:W-:Y:S01]  /*37e0*/  UPLOP3.LUT UP2, UPT, UPT, UPT, UPT, 0x40, 0x4 ;  /* 0x000000000004789c */ /* 0x000fe20003f4e870 */
[----:B------:R-:W-:Y:S01]  /*37f0*/  UMOV UR38, UR64 ;  /* 0x0000004000267c82 */ /* 0x000fe20008000000 */
[----:B------:R-:W-:Y:S01]  /*3800*/  UMOV UR37, UR47 ;  /* 0x0000002f00257c82 */ /* 0x000fe20008000000 */
[----:B------:R-:W-:-:S08]  /*3810*/  UMOV UR5, UR39 ;  /* 0x0000002700057c82 */ /* 0x000fd00008000000 */
.L_x_64:
[----:B------:R-:W-:Y:S02]  /*3820*/  UIADD3 UR38, UPT, UPT, UR38, 0x1, URZ ;  /* 0x0000000126267890 */ /* 0x000fe4000fffe0ff */
[----:B------:R-:W-:Y:S02]  /*3830*/  ULEA UR7, UR5, UR41, 0x3 ;  /* 0x0000002905077291 */ /* 0x000fe4000f8e18ff */
[----:B------:R-:W-:Y:S01]  /*3840*/  UISETP.NE.AND UP3, UPT, UR38, URZ, UPT ;  /* 0x000000ff2600728c */ /* 0x000fe2000bf65270 */
[----:B--23--:R-:W-:Y:S10]  /*3850*/  @P2 BRA `(.L_x_62) ;  /* 0x00000000000c2947 */ /* 0x00cff40003800000 */
[----:B-1----:R-:W-:Y:S04]  /*3860*/  SHF.L.U32 R3, R8, 0x1f, RZ ;  /* 0x0000001f08037819 */ /* 0x002fe800000006ff */
[----:B------:R-:W1:Y:S02]  /*3870*/  SYNCS.PHASECHK.TRANS64.TRYWAIT P0, [UR7], R3 ;  /* 0x00000003ff0075a7 */ /* 0x000e640008001107 */
[----:B-1----:R-:W-:Y:S05]  /*3880*/  @!P0 BRA `(.L_x_63) ;  /* 0x0000006000e08947 */ /* 0x002fea0003800000 */
.L_x_62:
[----:B------:R-:W-:Y:S01]  /*3890*/  UISETP.NE.AND UP0, UPT, UR37, 0x1, UPT ;  /* 0x000000012500788c */ /* 0x000fe2000bf05270 */
[----:B------:R-:W-:Y:S01]  /*38a0*/  PLOP3.LUT P2, PT, PT, PT, PT, 0x80, 0x8 ;  /* 0x000000000008781c */ /* 0x000fe20003f4f070 */
[----:B------:R-:W-:Y:S02]  /*38b0*/  UIADD3 UR4, UPT, UPT, UR5, 0x1, URZ ;  /* 0x0000000105047890 */ /* 0x000fe4000fffe0ff */
[----:B------:R-:W-:Y:S02]  /*38c0*/  UIADD3 UR40, UPT, UPT, UR7, 0x18, URZ ;  /* 0x0000001807287890 */ /* 0x000fe4000fffe0ff */
[----:B------:R-:W-:Y:S01]  /*38d0*/  UISETP.NE.AND UP1, UPT, UR4, 0x3, UPT ;  /* 0x000000030400788c */ /* 0x000fe2000bf25270 */
[----:B------:R-:W-:Y:S01]  /*38e0*/  PLOP3.LUT P0, PT, PT, PT, UP0, 0x80, 0x8 ;  /* 0x000000000008781c */ /* 0x000fe20003f0f008 */
[----:B------:R-:W-:Y:S02]  /*38f0*/  UIADD3 UR37, UPT, UPT, UR37, -0x1, URZ ;  /* 0xffffffff25257890 */ /* 0x000fe4000fffe0ff */
[----:B------:R-:W-:Y:S02]  /*3900*/  USEL UR6, URZ, 0x1, UP1 ;  /* 0x00000001ff067887 */ /* 0x000fe40008800000 */
[----:B------:R-:W-:Y:S01]  /*3910*/  USEL UR39, UR4, URZ, UP1 ;  /* 0x000000ff04277287 */ /* 0x000fe20008800000 */
[----:B------:R-:W-:Y:S01]  /*3920*/  UMOV UR7, 0x40004040 ;  /* 0x4000404000077882 */ /* 0x000fe20000000000 */
[----:B------:R-:W-:Y:S02]  /*3930*/  UMOV UR35, 0x40004040 ;  /* 0x4000404000237882 */ /* 0x000fe40000000000 */
[----:B------:R-:W-:Y:S01]  /*3940*/  @UP0 ULEA UR4, UR39, UR41, 0x3 ;  /* 0x0000002927040291 */ /* 0x000fe2000f8e18ff */
[----:B------:R-:W-:Y:S01]  /*3950*/  LOP3.LUT R8, R8, UR6, RZ, 0x3c, !PT ;  /* 0x0000000608087c12 */ /* 0x000fe2000f8e3cff */
[----:B------:R-:W-:Y:S01]  /*3960*/  ULEA UR6, UR5, UR44, 0xb ;  /* 0x0000002c05067291 */ /* 0x000fe2000f8e58ff */
[----:B------:R-:W-:Y:S02]  /*3970*/  UMOV UR33, 0x40004040 ;  /* 0x4000404000217882 */ /* 0x000fe40000000000 */
[----:B-1----:R-:W-:Y:S01]  /*3980*/  @P0 SHF.L.U32 R0, R8, 0x1f, RZ ;  /* 0x0000001f08000819 */ /* 0x002fe200000006ff */
[----:B------:R-:W-:Y:S02]  /*3990*/  UIADD3 UR34, UPT, UPT, UR6, 0x2, URZ ;  /* 0x0000000206227890 */ /* 0x000fe4000fffe0ff */
[----:B------:R-:W-:Y:S01]  /*39a0*/  UIADD3 UR30, UPT, UPT, UR6, 0x4, URZ ;  /* 0x00000004061e7890 */ /* 0x000fe2000fffe0ff */
[----:B------:R2:W3:Y:S01]  /*39b0*/  @P0 SYNCS.PHASECHK.TRANS64.TRYWAIT P2, [UR4], R0 ;  /* 0x00000000ff0005a7 */ /* 0x0004e20008041104 */
[----:B------:R-:W-:Y:S02]  /*39c0*/  ULEA UR4, UR5, UR43, 0xb ;  /* 0x0000002b05047291 */ /* 0x000fe4000f8e58ff */
[----:B------:R-:W-:Y:S02]  /*39d0*/  UIADD3 UR26, UPT, UPT, UR6, 0x6, URZ ;  /* 0x00000006061a7890 */ /* 0x000fe4000fffe0ff */
        /* <DEDUP_REMOVED lines=10> */
[----:B------:R-:W-:Y:S01]  /*3a80*/  UIADD3 UR8, UPT, UPT, UR4, 0x406, URZ ;  /* 0x0000040604087890 */ /* 0x000fe2000fffe0ff */
[----:B------:R-:W-:Y:S01]  /*3a90*/  UMOV UR5, 0x40004040 ;  /* 0x4000404000057882 */ /* 0x000fe20000000000 */
[----:B------:R-:W-:Y:S01]  /*3aa0*/  UMOV UR31, 0x40004040 ;  /* 0x40004040001f7882 */ /* 0x000fe20000000000 */
[----:B------:R1:W-:Y:S01]  /*3ab0*/  UTCHMMA gdesc[UR4], gdesc[UR6], tmem[UR36], tmem[UR62], idesc[UR63], UP2 ;  /* 0x00ff3e06040075ea */ /* 0x0003e20009000024 */
[----:B------:R-:W-:Y:S01]  /*3ac0*/  UPLOP3.LUT UP2, UPT, UPT, UPT, UPT, 0x80, 0x8 ;  /* 0x000000000008789c */ /* 0x000fe20003f4f070 */
[----:B------:R2:W-:Y:S01]  /*3ad0*/  UTCHMMA gdesc[UR32], gdesc[UR34], tmem[UR36], tmem[UR60], idesc[UR61], UPT ;  /* 0x00ff3c22200075ea */ /* 0x0005e2000b800024 */
[----:B------:R-:W-:Y:S01]  /*3ae0*/  UMOV UR29, 0x40004040 ;  /* 0x40004040001d7882 */ /* 0x000fe20000000000 */
[----:B------:R-:W-:Y:S01]  /*3af0*/  UMOV UR27, 0x40004040 ;  /* 0x40004040001b7882 */ /* 0x000fe20000000000 */
        /* <DEDUP_REMOVED lines=12> */
[----:B------:R-:W-:Y:S01]  /*3bc0*/  UMOV UR9, 0x40004040 ;  /* 0x4000404000097882 */ /* 0x000fe20000000000 */
[----:B------:R2:W-:Y:S01]  /*3bd0*/  UTCHMMA gdesc[UR12], gdesc[UR14], tmem[UR36], tmem[UR50], idesc[UR51], UPT ;  /* 0x00ff320e0c0075ea */ /* 0x0005e2000b800024 */
[----:B------:R2:W-:Y:S01]  /*3be0*/  UTCHMMA gdesc[UR8], gdesc[UR10], tmem[UR36], tmem[UR48], idesc[UR49], UPT ;  /* 0x00ff300a080075ea */ /* 0x0005e2000b800024 */
[----:B------:R2:W-:Y:S01]  /*3bf0*/  UTCBAR.MULTICAST [UR40], URZ, UR42 ;  /* 0x000000ff280073e9 */ /* 0x0005e2000800082a */
[----:B-1----:R-:W-:Y:S01]  /*3c00*/  UMOV UR5, UR39 ;  /* 0x0000002700057c82 */ /* 0x002fe20008000000 */
[----:B------:R-:W-:Y:S05]  /*3c10*/  BRA.U UP3, `(.L_x_64) ;  /* 0xfffffffd03007547 */ /* 0x000fea000b83ffff */
.L_x_61:
[----:B------:R-:W-:Y:S01]  /*3c20*/  UIADD3 UR4, UPT, UPT, UR46, 0x1, URZ ;  /* 0x000000012e047890 */ /* 0x000fe2000fffe0ff */
[C---:B------:R-:W-:Y:S01]  /*3c30*/  ISETP.NE.AND P0, PT, R10.reuse, 0x2, PT ;  /* 0x000000020a00780c */ /* 0x040fe20003f05270 */
[----:B------:R-:W-:Y:S02]  /*3c40*/  UIADD3 UR5, UPT, UPT, UR45, 0xa0, URZ ;  /* 0x000000a02d057890 */ /* 0x000fe4000fffe0ff */
[----:B------:R-:W-:Y:S01]  /*3c50*/  UISETP.NE.AND UP0, UPT, UR4, 0x4, UPT ;  /* 0x000000040400788c */ /* 0x000fe2000bf05270 */
[----:B-12---:R-:W-:Y:S02]  /*3c60*/  SEL R0, RZ, 0x1, P0 ;  /* 0x00000001ff007807 */ /* 0x006fe40000000000 */
[----:B------:R-:W-:Y:S01]  /*3c70*/  SEL R10, R10, RZ, P0 ;  /* 0x000000ff0a0a7207 */ /* 0x000fe20000000000 */
[----:B------:R-:W-:Y:S01]  /*3c80*/  USEL UR6, URZ, 0x1, UP0 ;  /* 0x00000001ff067887 */ /* 0x000fe20008000000 */
[----:B------:R-:W-:Y:S01]  /*3c90*/  LOP3.LUT R9, R9, R0, RZ, 0x3c, !PT ;  /* 0x0000000009097212 */ /* 0x000fe200078e3cff */
[----:B------:R-:W-:Y:S01]  /*3ca0*/  USEL UR46, UR4, URZ, UP0 ;  /* 0x000000ff042e7287 */ /* 0x000fe20008000000 */
[----:B------:R1:W-:Y:S03]  /*3cb0*/  UTCBAR [UR5], URZ ;  /* 0x000000ff050073e9 */ /* 0x0003e600080000ff */
[----:B------:R-:W-:Y:S01]  /*3cc0*/  LOP3.LUT R11, R11, UR6, RZ, 0x3c, !PT ;  /* 0x000000060b0b7c12 */ /* 0x000fe2000f8e3cff */
[----:B------:R-:W-:Y:S07]  /*3cd0*/  @P1 BRA `(.L_x_65) ;  /* 0xfffffff800501947 */ /* 0x000fee000383ffff */
[----:B------:R-:W2:Y:S01]  /*3ce0*/  S2UR UR8, SR_CgaCtaId ;  /* 0x00000000000879c3 */ /* 0x000ea20000008800 */
[----:B------:R-:W-:Y:S01]  /*3cf0*/  ELECT P0, URZ, PT ;  /* 0x0000000000ff782f */ /* 0x000fe20003800000 */
[----:B------:R-:W-:Y:S01]  /*3d00*/  IMAD.MOV.U32 R0, RZ, RZ, 0x1 ;  /* 0x00000001ff007424 */ /* 0x000fe200078e00ff */
[----:B------:R-:W-:Y:S01]  /*3d10*/  UIADD3 UR41, UPT, UPT, UR41, 0xc0, URZ ;  /* 0x000000c029297890 */ /* 0x000fe2000fffe0ff */
[----:B------:R-:W-:Y:S01]  /*3d20*/  SHF.L.U32 R3, R11, 0x1f, RZ ;  /* 0x0000001f0b037819 */ /* 0x000fe200000006ff */
[----:B------:R-:W-:-:S03]  /*3d30*/  UMOV UR4, 0x40 ;  /* 0x0000004000047882 */ /* 0x000fc60000000000 */
[----:B------:R-:W-:Y:S01]  /*3d40*/  UVIRTCOUNT.DEALLOC.SMPOOL 0x80 ;  /* 0x000000800000784c */ /* 0x000fe20000000000 */
[----:B--2---:R-:W-:Y:S02]  /*3d50*/  ULEA UR8, UR8, UR4, 0x18 ;  /* 0x0000000408087291 */ /* 0x004fe4000f8ec0ff */
[----:B------:R-:W-:-:S07]  /*3d60*/  ULEA UR4, UR46, UR41, 0x3 ;  /* 0x000000292e047291 */ /* 0x000fce000f8e18ff */
[----:B------:R2:W-:Y:S02]  /*3d70*/  @P0 STS.U8 [UR8+0x1c], R0 ;  /* 0x00001c00ff000988 */ /* 0x0005e40008000008 */
[----:B------:R-:W4:Y:S02]  /*3d80*/  SYNCS.PHASECHK.TRANS64.TRYWAIT P0, [UR4], R3 ;  /* 0x00000003ff0075a7 */ /* 0x000f240008001104 */
[----:B--2-4-:R-:W-:Y:S05]  /*3d90*/  @!P0 BRA `(.L_x_66) ;  /* 0x0000005c00b48947 */ /* 0x014fea0003800000 */
.L_x_155:
[----:B------:R-:W-:-:S04]  /*3da0*/  UIADD3 UR4, UPT, UPT, UR46, 0x1, URZ ;  /* 0x000000012e047890 */ /* 0x000fc8000fffe0ff */
[----:B------:R-:W-:-:S04]  /*3db0*/  UISETP.NE.AND UP0, UPT, UR4, 0x4, UPT ;  /* 0x000000040400788c */ /* 0x000fc8000bf05270 */
[----:B------:R-:W-:Y:S02]  /*3dc0*/  USEL UR6, URZ, 0x1, UP0 ;  /* 0x00000001ff067887 */ /* 0x000fe40008000000 */
[----:B------:R-:W-:-:S04]  /*3dd0*/  USEL UR4, UR4, URZ, UP0 ;  /* 0x000000ff04047287 */ /* 0x000fc80008000000 */
[----:B-1----:R-:W-:Y:S01]  /*3de0*/  ULEA UR5, UR4, UR41, 0x3 ;  /* 0x0000002904057291 */ /* 0x002fe2000f8e18ff */
[----:B------:R-:W-:-:S04]  /*3df0*/  LOP3.LUT R2, R11, UR6, RZ, 0x3c, !PT ;  /* 0x000000060b027c12 */ /* 0x000fc8000f8e3cff */
[----:B--2---:R-:W-:-:S04]  /*3e00*/  SHF.L.U32 R3, R2, 0x1f, RZ ;  /* 0x0000001f02037819 */ /* 0x004fc800000006ff */
[----:B------:R-:W1:Y:S02]  /*3e10*/  SYNCS.PHASECHK.TRANS64.TRYWAIT P0, [UR5], R3 ;  /* 0x00000003ff0075a7 */ /* 0x000e640008001105 */
[----:B-1----:R-:W-:Y:S05]  /*3e20*/  @!P0 BRA `(.L_x_67) ;  /* 0x0000005c00a88947 */ /* 0x002fea0003800000 */
.L_x_157:
        /* <DEDUP_REMOVED lines=9> */
.L_x_159:
[----:B------:R-:W-:-:S04]  /*3ec0*/  UIADD3 UR4, UPT, UPT, UR4, 0x1, URZ ;  /* 0x0000000104047890 */ /* 0x000fc8000fffe0ff */
[----:B------:R-:W-:-:S04]  /*3ed0*/  UISETP.NE.AND UP0, UPT, UR4, 0x4, UPT ;  /* 0x000000040400788c */ /* 0x000fc8000bf05270 */
[----:B------:R-:W-:Y:S02]  /*3ee0*/  USEL UR5, URZ, 0x1, UP0 ;  /* 0x00000001ff057887 */ /* 0x000fe40008000000 */
[----:B------:R-:W-:-:S04]  /*3ef0*/  USEL UR4, UR4, URZ, UP0 ;  /* 0x000000ff04047287 */ /* 0x000fc80008000000 */
[----:B------:R-:W-:Y:S01]  /*3f00*/  ULEA UR4, UR4, UR41, 0x3 ;  /* 0x0000002904047291 */ /* 0x000fe2000f8e18ff */
[----:B-1----:R-:W-:-:S04]  /*3f10*/  LOP3.LUT R3, R2, UR5, RZ, 0x3c, !PT ;  /* 0x0000000502037c12 */ /* 0x002fc8000f8e3cff */
[----:B------:R-:W-:-:S04]  /*3f20*/  SHF.L.U32 R3, R3, 0x1f, RZ ;  /* 0x0000001f03037819 */ /* 0x000fc800000006ff */
[----:B------:R-:W1:Y:S02]  /*3f30*/  SYNCS.PHASECHK.TRANS64.TRYWAIT P0, [UR4], R3 ;  /* 0x00000003ff0075a7 */ /* 0x000e640008001104 */
[----:B-1----:R-:W-:Y:S05]  /*3f40*/  @!P0 BRA `(.L_x_69) ;  /* 0x0000005c00908947 */ /* 0x002fea0003800000 */
.L_x_161:
[----:B------:R-:W-:Y:S01]  /*3f50*/  NOP ;  /* 0x0000000000007918 */ /* 0x000fe20000000000 */
[----:B-1----:R-:W1:Y:S01]  /*3f60*/  LDS R0, [UR8+0x14] ;  /* 0x00001408ff007984 */ /* 0x002e620008000800 */
[----:B------:R-:W-:Y:S01]  /*3f70*/  ULOP3.LUT UR4, UR65, 0xffff, URZ, 0xc0, !UPT ;  /* 0x0000ffff41047892 */ /* 0x000fe2000f8ec0ff */
[----:B------:R-:W-:Y:S01]  /*3f80*/  UMOV UR5, 0xffff ;  /* 0x0000ffff00057882 */ /* 0x000fe20000000000 */
[----:B------:R-:W-:Y:S02]  /*3f90*/  UMOV UR6, 0x1 ;  /* 0x0000000100067882 */ /* 0x000fe40000000000 */
[----:B------:R-:W-:-:S04]  /*3fa0*/  USHF.R.U32.HI UR4, URZ, 0x5, UR4 ;  /* 0x00000005ff047899 */ /* 0x000fc80008011604 */
[----:B------:R-:W-:Y:S02]  /*3fb0*/  USHF.L.U32 UR5, UR5, UR4, URZ ;  /* 0x0000000405057299 */ /* 0x000fe400080006ff */
[----:B------:R-:W-:-:S04]  /*3fc0*/  USHF.L.U32 UR4, UR6, UR4, URZ ;  /* 0x0000000406047299 */ /* 0x000fc800080006ff */
[----:B-1----:R-:W-:-:S04]  /*3fd0*/  LOP3.LUT R0, R0, UR5, RZ, 0xc0, !PT ;  /* 0x0000000500007c12 */ /* 0x002fc8000f8ec0ff */
[----:B------:R-:W-:-:S13]  /*3fe0*/  ISETP.NE.AND P0, PT, R0, UR5, PT ;  /* 0x0000000500007c0c */ /* 0x000fda000bf05270 */
[----:B------:R-:W-:Y:S05]  /*3ff0*/  @P0 BRA `(.L_x_70) ;  /* 0x0000000000580947 */ /* 0x000fea0003800000 */
[----:B------:R-:W1:Y:S02]  /*4000*/  LDS R0, [UR8+0x18] ;  /* 0x00001808ff007984 */ /* 0x000e640008000800 */
[----:B-1----:R-:W-:-:S04]  /*4010*/  LOP3.LUT R0, R0, UR4, RZ, 0xc0, !PT ;  /* 0x0000000400007c12 */ /* 0x002fc8000f8ec0ff */
[----:B------:R-:W-:-:S13]  /*4020*/  ISETP.NE.AND P0, PT, R0, UR4, PT ;  /* 0x0000000400007c0c */ /* 0x000fda000bf05270 */
[----:B------:R-:W-:Y:S05]  /*4030*/  @P0 BRA `(.L_x_71) ;  /* 0x00000000003c0947 */ /* 0x000fea0003800000 */
[----:B------:R-:W1:Y:S01]  /*4040*/  S2R R2, SR_LANEID ;  /* 0x0000000000027919 */ /* 0x000e620000000000 */
[----:B------:R-:W-:Y:S01]  /*4050*/  ULOP3.LUT UR5, URZ, UR5, URZ, 0x33, !UPT ;  /* 0x00000005ff057292 */ /* 0x000fe2000f8e33ff */
[----:B------:R-:W-:Y:S01]  /*4060*/  LOP3.LUT R4, RZ, UR4, RZ, 0x33, !PT ;  /* 0x00000004ff047c12 */ /* 0x000fe2000f8e33ff */
[----:B------:R-:W-:Y:S02]  /*4070*/  VOTEU.ANY UR4, UPT, PT ;  /* 0x0000000000047886 */ /* 0x000fe400038e0100 */
[----:B------:R-:W-:Y:S01]  /*4080*/  UFLO.U32 UR4, UR4 ;  /* 0x00000004000472bd */ /* 0x000fe200080e0000 */
[----:B------:R-:W2:Y:S01]  /*4090*/  REDUX UR6, R4 ;  /* 0x00000000040673c4 */ /* 0x000ea20000000000 */
[----:B------:R-:W-:-:S06]  /*40a0*/  IMAD.U32 R0, RZ, RZ, UR5 ;  /* 0x00000005ff007e24 */ /* 0x000fcc000f8e00ff */
[----:B------:R4:W-:Y:S01]  /*40b0*/  UTCATOMSWS.AND URZ, UR5 ;  /* 0x0000000500ff79e3 */ /* 0x0009e20008000000 */
[----:B------:R-:W3:Y:S01]  /*40c0*/  REDUX UR7, R0 ;  /* 0x00000000000773c4 */ /* 0x000ee20000000000 */
[----:B-1----:R-:W-:Y:S01]  /*40d0*/  ISETP.EQ.U32.AND P0, PT, R2, UR4, PT ;  /* 0x0000000402007c0c */ /* 0x002fe2000bf02070 */
[----:B--2---:R-:W-:Y:S01]  /*40e0*/  IMAD.U32 R2, RZ, RZ, UR6 ;  /* 0x00000006ff027e24 */ /* 0x004fe2000f8e00ff */
[----:B---3--:R-:W-:-:S11]  /*40f0*/  MOV R3, UR7 ;  /* 0x0000000700037c02 */ /* 0x008fd60008000f00 */
[----:B------:R4:W-:Y:S04]  /*4100*/  @P0 ATOMS.AND RZ, [UR8+0x14], R3 ;  /* 0x00001403ffff098c */ /* 0x0009e8000a800008 */
[----:B------:R4:W-:Y:S01]  /*4110*/  @P0 ATOMS.AND RZ, [UR8+0x18], R2 ;  /* 0x00001802ffff098c */ /* 0x0009e2000a800008 */
[----:B------:R-:W-:Y:S05]  /*4120*/  BRA `(.L_x_72) ;  /* 0x0000000000147947 */ /* 0x000fea0003800000 */
.L_x_71:
[----:B------:R-:W-:Y:S02]  /*4130*/  MOV R2, 0x4150 ;  /* 0x0000415000027802 */ /* 0x000fe40000000f00 */
[----:B---3-5:R-:W-:Y:S05]  /*4140*/  CALL.REL.NOINC `($__internal_0_$__cuda_sm10x_tcgen05_guardrail_trap_col_being_dealloced_not_returned_by_alloc) ;  /* 0x0000006000787944 */ /* 0x028fea0003c00000 */
[----:B------:R-:W-:Y:S05]  /*4150*/  BRA `(.L_x_72) ;  /* 0x0000000000087947 */ /* 0x000fea0003800000 */
.L_x_70:
[----:B------:R-:W-:Y:S02]  /*4160*/  MOV R2, 0x4180 ;  /* 0x0000418000027802 */ /* 0x000fe40000000f00 */
[----:B---3-5:R-:W-:Y:S05]  /*4170*/  CALL.REL.NOINC `($__internal_2_$__cuda_sm10x_tcgen05_guardrail_trap_unallocated_columns_being_dealloced) ;  /* 0x0000006000847944 */ /* 0x028fea0003c00000 */
.L_x_72:
[----:B------:R-:W-:Y:S01]  /*4180*/  NOP ;  /* 0x0000000000007918 */ /* 0x000fe20000000000 */
[----:B----4-:R-:W-:Y:S05]  /*4190*/  EXIT ;  /* 0x000000000000794d */ /* 0x010fea0003800000 */
.L_x_54:
[----:B------:R-:W-:-:S09]  /*41a0*/  UISETP.NE.OR UP0, UPT, UR17, 0x3, !UP3 ;  /* 0x000000031100788c */ /* 0x000fd2000df05670 */
[----:B------:R-:W-:Y:S05]  /*41b0*/  BRA.U UP0, `(.L_x_73) ;  /* 0x0000001100547547 */ /* 0x000fea000b800000 */
[----:B------:R-:W1:Y:S01]  /*41c0*/  LDCU UR31, c[0x0][0x370] ;  /* 0x00006e00ff1f77ac */ /* 0x000e620008000800 */
[----:B------:R-:W2:Y:S01]  /*41d0*/  LDC.64 R16, c[0x0][0x348] ;  /* 0x0000d200ff107b82 */ /* 0x000ea20000000a00 */
[----:B------:R-:W-:Y:S02]  /*41e0*/  HFMA2 R13, -RZ, RZ, 0, 0 ;  /* 0x00000000ff0d7431 */ /* 0x000fe400000001ff */
[----:B------:R-:W-:Y:S01]  /*41f0*/  IMAD.MOV.U32 R15, RZ, RZ, 0x1 ;  /* 0x00000001ff0f7424 */ /* 0x000fe200078e00ff */
[----:B------:R-:W1:Y:S01]  /*4200*/  LDCU.128 UR48, c[0x0][0xb10] ;  /* 0x00016200ff3077ac */ /* 0x000e620008000c00 */
[----:B------:R-:W-:Y:S01]  /*4210*/  IMAD.MOV.U32 R14, RZ, RZ, RZ ;  /* 0x000000ffff0e7224 */ /* 0x000fe200078e00ff */
[----:B------:R-:W-:Y:S01]  /*4220*/  MOV R7, 0x2000 ;  /* 0x0000200000077802 */ /* 0x000fe20000000f00 */
[----:B------:R-:W3:Y:S01]  /*4230*/  LDCU UR30, c[0x0][0x374] ;  /* 0x00006e80ff1e77ac */ /* 0x000ee20008000800 */
[----:B------:R-:W4:Y:S01]  /*4240*/  LDC.64 R2, c[0x0][0x888] ;  /* 0x00022200ff027b82 */ /* 0x000f220000000a00 */
[----:B------:R-:W3:Y:S01]  /*4250*/  LDCU UR15, c[0x0][0xb0c] ;  /* 0x00016180ff0f77ac */ /* 0x000ee20008000800 */
[----:B------:R-:W2:Y:S06]  /*4260*/  LDCU UR40, c[0x0][0xb20] ;  /* 0x00016400ff2877ac */ /* 0x000eac0008000800 */
[----:B------:R-:W4:Y:S01]  /*4270*/  LDC.64 R4, c[0x0][0x890] ;  /* 0x00022400ff047b82 */ /* 0x000f220000000a00 */
[----:B------:R-:W2:Y:S01]  /*4280*/  LDCU UR4, c[0x0][0xb30] ;  /* 0x00016600ff0477ac */ /* 0x000ea20008000800 */
[----:B------:R-:W-:Y:S01]  /*4290*/  UMOV UR21, 0x400 ;  /* 0x0000040000157882 */ /* 0x000fe20000000000 */
[----:B-1----:R-:W-:-:S02]  /*42a0*/  UIMAD.WIDE.U32 UR6, UR31, UR48, URZ ;  /* 0x000000301f0672a5 */ /* 0x002fc4000f8e00ff */
[----:B---3--:R-:W-:Y:S02]  /*42b0*/  UIMAD.WIDE.U32 UR8, UR30, UR51, URZ ;  /* 0x000000331e0872a5 */ /* 0x008fe4000f8e00ff */
[----:B------:R-:W-:Y:S02]  /*42c0*/  ULEA UR21, UR47, UR21, 0x18 ;  /* 0x000000152f157291 */ /* 0x000fe4000f8ec0ff */
[----:B------:R-:W-:Y:S02]  /*42d0*/  UPLOP3.LUT UP3, UPT, UPT, UPT, UPT, 0x40, 0x4 ;  /* 0x000000000004789c */ /* 0x000fe40003f6e870 */
[----:B------:R-:W-:Y:S01]  /*42e0*/  UIADD3 UR37, UPT, UPT, UR21, 0x48, URZ ;  /* 0x0000004815257890 */ /* 0x000fe2000fffe0ff */
[----:B------:R-:W-:Y:S01]  /*42f0*/  UMOV UR6, UR7 ;  /* 0x0000000700067c82 */ /* 0x000fe20008000000 */
[----:B------:R-:W-:Y:S01]  /*4300*/  UMOV UR38, UR9 ;  /* 0x0000000900267c82 */ /* 0x000fe20008000000 */
[----:B------:R-:W-:Y:S02]  /*4310*/  UISETP.GE.AND UP0, UPT, UR42, 0x1, UPT ;  /* 0x000000012a00788c */ /* 0x000fe4000bf06270 */
[----:B------:R-:W-:Y:S01]  /*4320*/  UISETP.NE.AND UP4, UPT, UR42, 0x1, UPT ;  /* 0x000000012a00788c */ /* 0x000fe2000bf85270 */
[----:B------:R-:W1:Y:S01]  /*4330*/  LDCU.64 UR22, c[0x0][0xb28] ;  /* 0x00016500ff1677ac */ /* 0x000e620008000a00 */
[----:B------:R-:W-:-:S02]  /*4340*/  UISETP.NE.AND UP6, UPT, UR15, 0x1, UPT ;  /* 0x000000010f00788c */ /* 0x000fc4000bfc5270 */
[----:B------:R-:W-:Y:S02]  /*4350*/  UISETP.NE.AND UP5, UPT, UR50, 0x1, UPT ;  /* 0x000000013200788c */ /* 0x000fe4000bfa5270 */
[----:B------:R-:W-:Y:S02]  /*4360*/  UIADD3 UR33, UPT, UPT, UR21, 0x30, URZ ;  /* 0x0000003015217890 */ /* 0x000fe4000fffe0ff */
[----:B------:R-:W-:Y:S02]  /*4370*/  UIADD3 UR25, UPT, UPT, UR21, 0x38, URZ ;  /* 0x0000003815197890 */ /* 0x000fe4000fffe0ff */
[----:B------:R-:W-:Y:S02]  /*4380*/  UIADD3 UR17, UPT, UPT, UR21, 0x40, URZ ;  /* 0x0000004015117890 */ /* 0x000fe4000fffe0ff */
[----:B------:R-:W-:Y:S02]  /*4390*/  UPRMT UR37, UR47, 0x654, UR37 ;  /* 0x000006542f257896 */ /* 0x000fe40008000025 */
[----:B------:R-:W-:-:S02]  /*43a0*/  USHF.R.U32.HI UR39, URZ, UR49, UR6 ;  /* 0x00000031ff277299 */ /* 0x000fc40008011606 */
[----:B--2---:R-:W-:Y:S02]  /*43b0*/  USHF.R.U32.HI UR38, URZ, UR40, UR38 ;  /* 0x00000028ff267299 */ /* 0x004fe40008011626 */
[----:B------:R-:W-:-:S11]  /*43c0*/  UISETP.NE.AND UP2, UPT, UR4, 0x1, UPT ;  /* 0x000000010400788c */ /* 0x000fd6000bf45270 */
.L_x_84:
[C---:B------:R-:W-:Y:S02]  /*43d0*/  LEA R12, R14.reuse, UR21, 0x3 ;  /* 0x000000150e0c7c11 */ /* 0x040fe4000f8e18ff */
[----:B------:R-:W-:Y:S02]  /*43e0*/  SHF.L.U32 R9, R13, 0x1f, RZ ;  /* 0x0000001f0d097819 */ /* 0x000fe400000006ff */
[----:B------:R-:W-:Y:S02]  /*43f0*/  LEA R10, R14, UR21, 0x4 ;  /* 0x000000150e0a7c11 */ /* 0x000fe4000f8e20ff */
[----:B--2---:R-:W2:Y:S02]  /*4400*/  SYNCS.PHASECHK.TRANS64.TRYWAIT P0, [R12+URZ+0x80], R9 ;  /* 0x000080090c0075a7 */ /* 0x004ea400080011ff */
[----:B--2---:R-:W-:Y:S05]  /*4410*/  @!P0 BRA `(.L_x_74) ;  /* 0x0000005800748947 */ /* 0x004fea0003800000 */
.L_x_162:
[----:B--2---:R-:W2:Y:S01]  /*4420*/  LDS.128 R8, [R10+0x110] ;  /* 0x000110000a087984 */ /* 0x004ea20000000c00 */
[----:B------:R-:W-:Y:S01]  /*4430*/  UISETP.GE.AND UP0, UPT, UR42, 0x1, UPT ;  /* 0x000000012a00788c */ /* 0x000fe2000bf06270 */
[----:B------:R-:W-:Y:S01]  /*4440*/  @!PT LDS RZ, [RZ] ;  /* 0x00000000fffff984 */ /* 0x000fe20000000800 */
[----:B------:R-:W-:Y:S01]  /*4450*/  @!PT LDS RZ, [RZ] ;  /* 0x00000000fffff984 */ /* 0x000fe20000000800 */
[----:B------:R-:W-:Y:S01]  /*4460*/  @!PT LDS RZ, [RZ] ;  /* 0x00000000fffff984 */ /* 0x000fe20000000800 */
[----:B------:R-:W-:Y:S01]  /*4470*/  @!PT LDS RZ, [RZ] ;  /* 0x00000000fffff984 */ /* 0x000fe20000000800 */
[----:B------:R3:W-:Y:S06]  /*4480*/  MEMBAR.ALL.CTA ;  /* 0x0000000000007992 */ /* 0x0007ec0000008000 */
[----:B---3--:R-:W3:Y:S01]  /*4490*/  FENCE.VIEW.ASYNC.S ;  /* 0x00000000000073c6 */ /* 0x008ee20000000000 */
[----:B--2---:R-:W-:Y:S11]  /*44a0*/  LOP3.LUT P0, RZ, R10, 0x1, RZ, 0xc0, !PT ;  /* 0x000000010aff7812 */ /* 0x004ff6000780c0ff */
[----:B------:R-:W-:Y:S02]  /*44b0*/  @!UPT UIADD3 URZ, UPT, UPT, URZ, URZ, URZ ;  /* 0x000000fffffff290 */ /* 0x000fe4000fffe0ff */
[----:B---3--:R-:W-:Y:S01]  /*44c0*/  VOTEU.ANY UP1, P0 ;  /* 0x0000000000ff7886 */ /* 0x008fe20000020100 */
[----:B------:R-:W-:Y:S11]  /*44d0*/  PLOP3.LUT P0, PT, PT, PT, UP1, 0x80, 0x8 ;  /* 0x000000000008781c */ /* 0x000ff60003f0f018 */
[----:B------:R-:W-:Y:S02]  /*44e0*/  @!UPT UIADD3 URZ, UPT, UPT, URZ, URZ, URZ ;  /* 0x000000fffffff290 */ /* 0x000fe4000fffe0ff */
[----:B------:R-:W-:Y:S02]  /*44f0*/  @P0 SHF.R.U32.HI R0, RZ, 0x10, R9 ;  /* 0x00000010ff000819 */ /* 0x000fe40000011609 */
[----:B------:R-:W-:Y:S02]  /*4500*/  @P0 MOV R6, R8 ;  /* 0x0000000800060202 */ /* 0x000fe40000000f00 */
[----:B------:R-:W-:Y:S01]  /*4510*/  @P0 R2UR UR4, R0 ;  /* 0x00000000000402ca */ /* 0x000fe200000e0000 */
[----:B------:R-:W-:Y:S01]  /*4520*/  VIADD R0, R12, 0x90 ;  /* 0x000000900c007836 */ /* 0x000fe20000000000 */
[----:B------:R-:W-:Y:S02]  /*4530*/  @P0 LOP3.LUT R8, R9, 0xffff, RZ, 0xc0, !PT ;  /* 0x0000ffff09080812 */ /* 0x000fe400078ec0ff */
[----:B------:R-:W-:Y:S02]  /*4540*/  @P0 R2UR UR6, R6 ;  /* 0x00000000060602ca */ /* 0x000fe400000e0000 */
[----:B------:R-:W-:Y:S02]  /*4550*/  PRMT R0, RZ, 0x654, R0 ;  /* 0x00000654ff007816 */ /* 0x000fe40000000000 */
[----:B------:R-:W-:Y:S02]  /*4560*/  @P0 R2UR UR5, R8 ;  /* 0x00000000080502ca */ /* 0x000fe400000e0000 */
[----:B------:R2:W-:Y:S03]  /*4570*/  SYNCS.ARRIVE.TRANS64.RED.A1T0 RZ, [R0+URZ], RZ ;  /* 0x000000ff00ff79a7 */ /* 0x0005e600081004ff */
[----:B------:R-:W-:Y:S04]  /*4580*/  @UP1 UMOV UR29, UR4 ;  /* 0x00000004001d1c82 */ /* 0x000fe80008000000 */
[----:B------:R-:W-:Y:S04]  /*4590*/  @UP1 UMOV UR14, UR6 ;  /* 0x00000006000e1c82 */ /* 0x000fe80008000000 */
[----:B------:R-:W-:Y:S01]  /*45a0*/  @UP1 UMOV UR13, UR5 ;  /* 0x00000005000d1c82 */ /* 0x000fe20008000000 */
[----:B------:R-:W-:Y:S05]  /*45b0*/  BRA.U !UP0, `(.L_x_75) ;  /* 0x0000000108a47547 */ /* 0x000fea000b800000 */
[----:B------:R-:W-:Y:S02]  /*45c0*/  UIMAD.WIDE.U32 UR18, UR13, UR51, URZ ;  /* 0x000000330d1272a5 */ /* 0x000fe4000f8e00ff */
[----:B------:R-:W-:Y:S02]  /*45d0*/  UIMAD.WIDE.U32 UR26, UR14, UR48, URZ ;  /* 0x000000300e1a72a5 */ /* 0x000fe4000f8e00ff */
[----:B------:R-:W-:Y:S02]  /*45e0*/  USEL UR4, UR30, UR38, !UP5 ;  /* 0x000000261e047287 */ /* 0x000fe4000e800000 */
[----:B------:R-:W-:Y:S02]  /*45f0*/  USEL UR7, UR31, UR39, !UP6 ;  /* 0x000000271f077287 */ /* 0x000fe4000f000000 */
[----:B-1----:R-:W-:Y:S02]  /*4600*/  UIMAD.WIDE.U32 UR8, UR4, UR22, URZ ;  /* 0x00000016040872a5 */ /* 0x002fe4000f8e00ff */
[----:B------:R-:W-:Y:S01]  /*4610*/  UIMAD.WIDE.U32 UR10, UR7, UR22, URZ ;  /* 0x00000016070a72a5 */ /* 0x000fe2000f8e00ff */
[----:B------:R-:W-:Y:S02]  /*4620*/  UMOV UR5, UR19 ;  /* 0x0000001300057c82 */ /* 0x000fe40008000000 */
[----:B------:R-:W-:Y:S03]  /*4630*/  USHF.R.U32.HI UR6, URZ, UR40, UR5 ;  /* 0x00000028ff067299 */ /* 0x000fe60008011605 */
[----:B------:R-:W-:Y:S01]  /*4640*/  UMOV UR5, UR27 ;  /* 0x0000001b00057c82 */ /* 0x000fe20008000000 */
[----:B------:R-:W-:Y:S02]  /*4650*/  USEL UR6, UR13, UR6, !UP5 ;  /* 0x000000060d067287 */ /* 0x000fe4000e800000 */
[----:B------:R-:W-:Y:S03]  /*4660*/  USHF.R.U32.HI UR12, URZ, UR49, UR5 ;  /* 0x00000031ff0c7299 */ /* 0x000fe60008011605 */
[----:B------:R-:W-:Y:S02]  /*4670*/  UMOV UR5, UR9 ;  /* 0x0000000900057c82 */ /* 0x000fe40008000000 */
[----:B------:R-:W-:Y:S03]  /*4680*/  @UP4 USHF.R.U32.HI UR4, URZ, UR23, UR5 ;  /* 0x00000017ff044299 */ /* 0x000fe60008011605 */
[----:B------:R-:W-:Y:S01]  /*4690*/  UMOV UR5, UR11 ;  /* 0x0000000b00057c82 */ /* 0x000fe20008000000 */
[----:B------:R-:W-:Y:S02]  /*46a0*/  UIMAD UR4, UR42, UR4, URZ ;  /* 0x000000042a0472a4 */ /* 0x000fe4000f8e02ff */
[----:B------:R-:W-:Y:S02]  /*46b0*/  @UP4 USHF.R.U32.HI UR7, URZ, UR23, UR5 ;  /* 0x00000017ff074299 */ /* 0x000fe40008011605 */
[----:B------:R-:W-:Y:S02]  /*46c0*/  UIMAD.WIDE.U32 UR10, UR6, UR22, URZ ;  /* 0x00000016060a72a5 */ /* 0x000fe4000f8e00ff */
[----:B------:R-:W-:Y:S02]  /*46d0*/  USEL UR5, UR14, UR12, !UP6 ;  /* 0x0000000c0e057287 */ /* 0x000fe4000f000000 */
[----:B------:R-:W-:Y:S02]  /*46e0*/  UIMAD UR8, UR42, UR7, URZ ;  /* 0x000000072a0872a4 */ /* 0x000fe4000f8e02ff */
[----:B------:R-:W-:Y:S03]  /*46f0*/  UISETP.GE.AND UP0, UPT, UR6, UR4, UPT ;  /* 0x000000040600728c */ /* 0x000fe6000bf06270 */
[----:B------:R-:W-:Y:S01]  /*4700*/  UMOV UR4, UR11 ;  /* 0x0000000b00047c82 */ /* 0x000fe20008000000 */
[----:B------:R-:W-:Y:S02]  /*4710*/  UISETP.GE.OR UP0, UPT, UR5, UR8, UP0 ;  /* 0x000000080500728c */ /* 0x000fe40008706670 */
[----:B------:R-:W-:Y:S02]  /*4720*/  USHF.R.U32.HI UR4, URZ, UR23, UR4 ;  /* 0x00000017ff047299 */ /* 0x000fe40008011604 */
[----:B------:R-:W-:Y:S02]  /*4730*/  UIMAD.WIDE.U32 UR8, UR5, UR22, URZ ;  /* 0x00000016050872a5 */ /* 0x000fe4000f8e00ff */
[----:B------:R-:W-:Y:S04]  /*4740*/  USEL UR10, UR6, UR4, !UP4 ;  /* 0x00000004060a7287 */ /* 0x000fe8000e000000 */
[----:B------:R-:W-:Y:S01]  /*4750*/  UIADD3 UR11, UPT, UPT, -UR10, URZ, URZ ;  /* 0x000000ff0a0b7290 */ /* 0x000fe2000fffe1ff */
[----:B------:R-:W-:Y:S02]  /*4760*/  @!UP0 UMOV UR4, UR9 ;  /* 0x0000000900048c82 */ /* 0x000fe40008000000 */
[----:B------:R-:W-:Y:S02]  /*4770*/  @!UP0 USHF.R.U32.HI UR4, URZ, UR23, UR4 ;  /* 0x00000017ff048299 */ /* 0x000fe40008011604 */
[----:B------:R-:W-:Y:S02]  /*4780*/  UIMAD UR8, UR42, UR11, UR6 ;  /* 0x0000000b2a0872a4 */ /* 0x000fe4000f8e0206 */
[----:B------:R-:W-:Y:S04]  /*4790*/  @!UP0 USEL UR4, UR5, UR4, !UP4 ;  /* 0x0000000405048287 */ /* 0x000fe8000e000000 */
[----:B------:R-:W-:Y:S02]  /*47a0*/  @!UP0 UIMAD UR8, UR7, UR8, UR4 ;  /* 0x00000008070882a4 */ /* 0x000fe4000f8e0204 */
[----:B------:R-:W-:Y:S02]  /*47b0*/  @!UP0 UIADD3 UR9, UPT, UPT, UR10, -UR4, URZ ;  /* 0x800000040a098290 */ /* 0x000fe4000fffe0ff */
[----:B------:R-:W-:Y:S02]  /*47c0*/  UIADD3 UR4, UPT, UPT, -UR5, URZ, URZ ;  /* 0x000000ff05047290 */ /* 0x000fe4000fffe1ff */
[----:B------:R-:W-:Y:S02]  /*47d0*/  UIADD3 UR7, UPT, UPT, -UR6, URZ, URZ ;  /* 0x000000ff06077290 */ /* 0x000fe4000fffe1ff */
[----:B------:R-:W-:Y:S02]  /*47e0*/  @!UP0 UIMAD UR6, UR9, UR42, UR5 ;  /* 0x0000002a090682a4 */ /* 0x000fe4000f8e0205 */
[----:B------:R-:W-:Y:S02]  /*47f0*/  UIMAD UR14, UR15, UR4, UR14 ;  /* 0x000000040f0e72a4 */ /* 0x000fe4000f8e020e */
[----:B------:R-:W-:Y:S01]  /*4800*/  UIMAD UR13, UR50, UR7, UR13 ;  /* 0x00000007320d72a4 */ /* 0x000fe2000f8e020d */
[----:B------:R-:W-:Y:S02]  /*4810*/  @!UP0 UMOV UR5, UR8 ;  /* 0x0000000800058c82 */ /* 0x000fe40008000000 */
[----:B------:R-:W-:Y:S02]  /*4820*/  UIMAD UR14, UR5, UR15, UR14 ;  /* 0x0000000f050e72a4 */ /* 0x000fe4000f8e020e */
[----:B------:R-:W-:Y:S11]  /*4830*/  UIMAD UR13, UR6, UR50, UR13 ;  /* 0x00000032060d72a4 */ /* 0x000ff6000f8e020d */
[----:B------:R-:W-:Y:S01]  /*4840*/  @!UPT UIADD3 URZ, UPT, UPT, URZ, URZ, URZ ;  /* 0x000000fffffff290 */ /* 0x000fe2000fffe0ff */
.L_x_75:
[----:B------:R-:W3:Y:S01]  /*4850*/  @!UP2 LDCU.128 UR8, c[0x0][0xb10] ;  /* 0x00016200ff08a7ac */ /* 0x000ee20008000c00 */
[C---:B----4-:R-:W-:Y:S02]  /*4860*/  ISETP.NE.U32.AND P1, PT, R4.reuse, RZ, PT ;  /* 0x000000ff0400720c */ /* 0x050fe40003f25070 */
[----:B------:R-:W-:Y:S02]  /*4870*/  ISETP.NE.U32.AND P0, PT, R4, RZ, PT ;  /* 0x000000ff0400720c */ /* 0x000fe40003f05070 */
[C---:B------:R-:W-:Y:S02]  /*4880*/  ISETP.NE.AND.EX P1, PT, R5.reuse, RZ, PT, P1 ;  /* 0x000000ff0500720c */ /* 0x040fe40003f25310 */
[----:B------:R-:W-:Y:S01]  /*4890*/  ISETP.NE.AND.EX P0, PT, R5, RZ, PT, P0 ;  /* 0x000000ff0500720c */ /* 0x000fe20003f05300 */
[----:B------:R-:W4:Y:S01]  /*48a0*/  @!UP2 LDCU UR5, c[0x0][0xb0c] ;  /* 0x00016180ff05a7ac */ /* 0x000f220008000800 */
[----:B------:R-:W-:Y:S01]  /*48b0*/  SHF.L.U32 R9, R15, 0x1f, RZ ;  /* 0x0000001f0f097819 */ /* 0x000fe200000006ff */
[----:B------:R-:W-:Y:S02]  /*48c0*/  USHF.L.U32 UR35, UR16, 0x7, URZ ;  /* 0x0000000710237899 */ /* 0x000fe400080006ff */
[----:B------:R-:W-:Y:S02]  /*48d0*/  USHF.L.U32 UR34, UR20, 0x7, URZ ;  /* 0x0000000714227899 */ /* 0x000fe400080006ff */
[----:B---3--:R-:W-:Y:S07]  /*48e0*/  UIMAD.WIDE.U32 UR6, UR14, UR8, URZ ;  /* 0x000000080e0672a5 */ /* 0x008fee000f8e00ff */
[----:B------:R-:W-:Y:S01]  /*48f0*/  @!UP2 UMOV UR4, UR7 ;  /* 0x000000070004ac82 */ /* 0x000fe20008000000 */
[----:B----4-:R-:W-:Y:S02]  /*4900*/  @!UP2 UISETP.NE.AND UP0, UPT, UR5, 0x1, UPT ;  /* 0x000000010500a88c */ /* 0x010fe4000bf05270 */
[----:B------:R-:W-:Y:S02]  /*4910*/  @!UP2 USHF.R.U32.HI UR4, URZ, UR9, UR4 ;  /* 0x00000009ff04a299 */ /* 0x000fe40008011604 */
[----:B------:R-:W-:Y:S02]  /*4920*/  UIMAD.WIDE.U32 UR6, UR13, UR11, URZ ;  /* 0x0000000b0d0672a5 */ /* 0x000fe4000f8e00ff */
[----:B------:R-:W-:Y:S02]  /*4930*/  @!UP2 USEL UR8, UR14, UR4, !UP0 ;  /* 0x000000040e08a287 */ /* 0x000fe4000c000000 */
[----:B------:R-:W-:Y:S03]  /*4940*/  @!UP2 UISETP.NE.AND UP0, UPT, UR10, 0x1, UPT ;  /* 0x000000010a00a88c */ /* 0x000fe6000bf05270 */
[----:B------:R-:W-:Y:S02]  /*4950*/  @!UP2 UMOV UR6, UR7 ;  /* 0x000000070006ac82 */ /* 0x000fe40008000000 */
[----:B------:R-:W3:Y:S02]  /*4960*/  @!UP2 LDCU UR4, c[0x0][0xb20] ;  /* 0x00016400ff04a7ac */ /* 0x000ee40008000800 */
[----:B---3--:R-:W-:Y:S04]  /*4970*/  @!UP2 USHF.R.U32.HI UR6, URZ, UR4, UR6 ;  /* 0x00000004ff06a299 */ /* 0x008fe80008011606 */
[----:B------:R-:W-:Y:S04]  /*4980*/  @!UP2 USEL UR6, UR13, UR6, !UP0 ;  /* 0x000000060d06a287 */ /* 0x000fe8000c000000 */
[----:B------:R-:W-:Y:S02]  /*4990*/  @!UP2 UIADD3 UR4, UPT, UPT, -UR8, UR6, URZ ;  /* 0x000000060804a290 */ /* 0x000fe4000fffe1ff */
[----:B------:R-:W-:Y:S02]  /*49a0*/  @!UP2 UIADD3 UR6, UPT, UPT, UR8, -UR6, URZ ;  /* 0x800000060806a290 */ /* 0x000fe4000fffe0ff */
[----:B------:R-:W-:Y:S02]  /*49b0*/  @!UP2 UIMAD UR14, UR4, UR5, UR14 ;  /* 0x00000005040ea2a4 */ /* 0x000fe4000f8e020e */
[----:B------:R-:W-:Y:S01]  /*49c0*/  @!UP2 UIMAD UR13, UR6, UR10, UR13 ;  /* 0x0000000a060da2a4 */ /* 0x000fe2000f8e020d */
[----:B------:R-:W-:Y:S11]  /*49d0*/  BRA.U UP3, `(.L_x_76) ;  /* 0x0000000103107547 */ /* 0x000ff6000b800000 */
[----:B--2---:R-:W-:Y:S04]  /*49e0*/  MOV R0, UR43 ;  /* 0x0000002b00007c02 */ /* 0x004fe80008000f00 */
[----:B------:R-:W-:Y:S04]  /*49f0*/  SHF.L.U32 R11, R0, 0x1f, RZ ;  /* 0x0000001f000b7819 */ /* 0x000fe800000006ff */
[----:B------:R-:W2:Y:S02]  /*4a00*/  SYNCS.PHASECHK.TRANS64.TRYWAIT P2, [UR21+0x78], R11 ;  /* 0x0000780bff0075a7 */ /* 0x000ea40008041115 */
[----:B--2---:R-:W-:Y:S05]  /*4a10*/  @!P2 BRA `(.L_x_77) ;  /* 0x000000540008a947 */ /* 0x004fea0003800000 */
.L_x_76:
[----:B------:R-:W-:Y:S05]  /*4a20*/  @!P1 BRA `(.L_x_78) ;  /* 0x0000000000309947 */ /* 0x000fea0003800000 */
[----:B------:R-:W-:Y:S01]  /*4a30*/  ISETP.NE.U32.AND P1, PT, R2, RZ, PT ;  /* 0x000000ff0200720c */ /* 0x000fe20003f25070 */
[----:B------:R-:W3:Y:S01]  /*4a40*/  LDCU.64 UR4, c[0x0][0x358] ;  /* 0x00006b00ff0477ac */ /* 0x000ee20008000a00 */
[----:B------:R-:W-:Y:S02]  /*4a50*/  IMAD.MOV.U32 R80, RZ, RZ, 0x1 ;  /* 0x00000001ff507424 */ /* 0x000fe400078e00ff */
[----:B------:R-:W-:Y:S11]  /*4a60*/  ISETP.NE.AND.EX P1, PT, R3, RZ, PT, P1 ;  /* 0x000000ff0300720c */ /* 0x000ff60003f25310 */
[----:B------:R-:W-:Y:S02]  /*4a70*/  @!UPT UIADD3 URZ, UPT, UPT, URZ, URZ, URZ ;  /* 0x000000fffffff290 */ /* 0x000fe4000fffe0ff */
[----:B--2---:R-:W2:Y:S01]  /*4a80*/  @P1 LDC.64 R10, c[0x0][0x888] ;  /* 0x00022200ff0a1b82 */ /* 0x004ea20000000a00 */
[----:B------:R-:W-:Y:S04]  /*4a90*/  @P1 IMAD R0, R4, UR36, RZ ;  /* 0x0000002404001c24 */ /* 0x000fe8000f8e02ff */
[----:B--2---:R-:W-:Y:S04]  /*4aa0*/  @P1 IMAD.WIDE R10, R0, 0x4, R10 ;  /* 0x00000004000a1825 */ /* 0x004fe800078e020a */
[----:B------:R-:W-:Y:S01]  /*4ab0*/  HFMA2 R0, -RZ, RZ, 0, 5.9604644775390625e-08 ;  /* 0x00000001ff007431 */ /* 0x000fe200000001ff */
[----:B---3-5:R3:W5:Y:S04]  /*4ac0*/  @P1 LDG.E R41, desc[UR4][R10.64] ;  /* 0x000000040a291981 */ /* 0x028768000c1e1900 */
[----:B------:R-:W-:Y:S01]  /*4ad0*/  @!P1 PRMT R80, R0, 0x7610, R80 ;  /* 0x0000761000509816 */ /* 0x000fe20000000050 */
[----:B---3--:R-:W4:Y:S06]  /*4ae0*/  @!P1 LDC R41, c[0x0][0x880] ;  /* 0x00022000ff299b82 */ /* 0x008f2c0000000800 */
.L_x_78:
[----:B----45:R-:W-:Y:S01]  /*4af0*/  @!P0 FSETP.EQ.AND P1, PT, R41, RZ, PT ;  /* 0x000000ff2900820b */ /* 0x030fe20003f22000 */
[----:B------:R-:W-:Y:S01]  /*4b00*/  @!UPT UIADD3 URZ, UPT, UPT, URZ, URZ, URZ ;  /* 0x000000fffffff290 */ /* 0x000fe2000fffe0ff */
[----:B------:R-:W-:Y:S11]  /*4b10*/  @!P0 BRA `(.L_x_79) ;  /* 0x0000000000188947 */ /* 0x000ff60003800000 */
[----:B------:R-:W-:Y:S02]  /*4b20*/  LOP3.LUT P0, RZ, R80, 0xff, RZ, 0xc0, !PT ;  /* 0x000000ff50ff7812 */ /* 0x000fe4000780c0ff */
[----:B------:R-:W-:Y:S04]  /*4b30*/  ISETP.NE.U32.AND P1, PT, R2, RZ, PT ;  /* 0x000000ff0200720c */ /* 0x000fe80003f25070 */
[----:B------:R-:W-:Y:S04]  /*4b40*/  ISETP.NE.AND.EX P1, PT, R3, RZ, PT, P1 ;  /* 0x000000ff0300720c */ /* 0x000fe80003f25310 */
[----:B------:R-:W-:Y:S03]  /*4b50*/  PLOP3.LUT P1, PT, P1, PT, PT, 0x8, 0x80 ;  /* 0x000000000080781c */ /* 0x000fe60000f2e170 */
[----:B------:R-:W-:Y:S11]  /*4b60*/  @P0 FSETP.EQ.AND P1, PT, R41, RZ, PT ;  /* 0x000000ff2900020b */ /* 0x000ff60003f22000 */
[----:B------:R-:W-:Y:S02]  /*4b70*/  @!UPT UIADD3 URZ, UPT, UPT, URZ, URZ, URZ ;  /* 0x000000fffffff290 */ /* 0x000fe4000fffe0ff */
.L_x_79:
[----:B------:R-:W3:Y:S01]  /*4b80*/  SYNCS.PHASECHK.TRANS64.TRYWAIT P2, [UR21+0x50], R9 ;  /* 0x00005009ff0075a7 */ /* 0x000ee20008041115 */
[----:B------:R-:W-:Y:S04]  /*4b90*/  ELECT P0, URZ, PT ;  /* 0x0000000000ff782f */ /* 0x000fe80003800000 */
[----:B------:R-:W-:Y:S11]  /*4ba0*/  PLOP3.LUT P1, PT, P1, P0, PT, 0xf2, 0x2f ;  /* 0x00000000002f781c */ /* 0x000ff60000f21e72 */
[----:B------:R-:W-:Y:S02]  /*4bb0*/  @!UPT UIADD3 URZ, UPT, UPT, URZ, URZ, URZ ;  /* 0x000000fffffff290 */ /* 0x000fe4000fffe0ff */
[----:B------:R-:W-:Y:S05]  /*4bc0*/  @!P1 IADD3 R8, P0, PT, R16, 0x580, RZ ;  /* 0x0000058010089810 */ /* 0x000fea0007f1e0ff */
[----:B------:R-:W-:Y:S01]  /*4bd0*/  @!P1 IMAD.X R6, RZ, RZ, R17, P0 ;  /* 0x000000ffff069224 */ /* 0x000fe200000e0611 */
[----:B---3--:R-:W-:Y:S07]  /*4be0*/  @!P2 BRA `(.L_x_80) ;  /* 0x0000005000aca947 */ /* 0x008fee0003800000 */
.L_x_165:
[----:B------:R-:W-:Y:S01]  /*4bf0*/  @!P1 R2UR UR5, R8 ;  /* 0x00000000080592ca */ /* 0x000fe200000e0000 */
[----:B------:R-:W-:Y:S01]  /*4c00*/  VOTEU.ALL UP0, P1 ;  /* 0x0000000000ff7886 */ /* 0x000fe20000800000 */
[----:B------:R-:W-:Y:S01]  /*4c10*/  @!P1 R2UR UR4, R6 ;  /* 0x00000000060492ca */ /* 0x000fe200000e0000 */
[----:B--2---:R-:W-:Y:S01]  /*4c20*/  @!P1 IMAD.MOV.U32 R0, RZ, RZ, 0x2000 ;  /* 0x00002000ff009424 */ /* 0x004fe200078e00ff */
[----:B------:R-:W-:Y:S01]  /*4c30*/  UMOV UR8, 0x0 ;  /* 0x0000000000087882 */ /* 0x000fe20000000000 */
[----:B------:R-:W-:Y:S01]  /*4c40*/  UMOV UR9, 0x10000000 ;  /* 0x1000000000097882 */ /* 0x000fe20000000000 */
[----:B------:R-:W-:Y:S01]  /*4c50*/  @!UP0 UIADD3 UR32, UPT, UPT, UR21, 0x200, URZ ;  /* 0x0000020015208890 */ /* 0x000fe2000fffe0ff */
[----:B------:R-:W-:Y:S01]  /*4c60*/  @!P1 IADD3 R8, P0, PT, R16, 0x580, RZ ;  /* 0x0000058010089810 */ /* 0x000fe20007f1e0ff */
[----:B------:R-:W-:Y:S01]  /*4c70*/  VOTEU.ALL UP0, P1 ;  /* 0x0000000000ff7886 */ /* 0x000fe20000800000 */
[----:B------:R-:W-:Y:S03]  /*4c80*/  UPRMT UR6, UR47, 0x654, UR33 ;  /* 0x000006542f067896 */ /* 0x000fe60008000021 */
[----:B------:R-:W-:Y:S02]  /*4c90*/  @!P1 IMAD.X R6, RZ, RZ, R17, P0 ;  /* 0x000000ffff069224 */ /* 0x000fe400000e0611 */
[----:B------:R-:W-:Y:S02]  /*4ca0*/  IMAD.U32 R10, RZ, RZ, UR5 ;  /* 0x00000005ff0a7e24 */ /* 0x000fe4000f8e00ff */
[----:B------:R-:W-:Y:S03]  /*4cb0*/  IMAD.U32 R11, RZ, RZ, UR4 ;  /* 0x00000004ff0b7e24 */ /* 0x000fe6000f8e00ff */
[----:B------:R-:W-:Y:S02]  /*4cc0*/  @!P1 R2UR UR4, R10 ;  /* 0x000000000a0492ca */ /* 0x000fe400000e0000 */
[----:B------:R-:W-:Y:S11]  /*4cd0*/  @!P1 R2UR UR5, R11 ;  /* 0x000000000b0592ca */ /* 0x000ff600000e0000 */
[----:B------:R-:W-:Y:S02]  /*4ce0*/  @!UPT UIADD3 URZ, UPT, UPT, URZ, URZ, URZ ;  /* 0x000000fffffff290 */ /* 0x000fe4000fffe0ff */
[----:B------:R2:W-:Y:S01]  /*4cf0*/  @!UP0 UTMALDG.3D [UR32], [UR4], desc[UR8] ;  /* 0x00000820040085b4 */ /* 0x0005e20008011000 */
[----:B------:R2:W-:Y:S01]  /*4d00*/  @!P1 SYNCS.ARRIVE.TRANS64.RED.A0TR RZ, [UR21+0x30], R0 ;  /* 0x00003000ffff99a7 */ /* 0x0005e20008300415 */
[----:B------:R-:W-:Y:S01]  /*4d10*/  SYNCS.ARRIVE.TRANS64.RED.A1T0 RZ, [UR6], RZ ;  /* 0x000000ffffff79a7 */ /* 0x000fe20008100406 */
[----:B------:R-:W3:Y:S02]  /*4d20*/  SYNCS.PHASECHK.TRANS64.TRYWAIT P2, [UR21+0x58], R9 ;  /* 0x00005809ff0075a7 */ /* 0x000ee40008041115 */
[----:B--23--:R-:W-:Y:S05]  /*4d30*/  @!P2 BRA `(.L_x_81) ;  /* 0x000000500070a947 */ /* 0x00cfea0003800000 */
.L_x_167:
        /* <DEDUP_REMOVED lines=8> */
[----:B------:R-:W-:Y:S01]  /*4dc0*/  @!UP0 UIADD3 UR24, UPT, UPT, UR21, 0x2200, URZ ;  /* 0x0000220015188890 */ /* 0x000fe2000fffe0ff */
[----:B------:R-:W-:Y:S01]  /*4dd0*/  VOTEU.ALL UP0, P1 ;  /* 0x0000000000ff7886 */ /* 0x000fe20000800000 */
[----:B------:R-:W-:Y:S01]  /*4de0*/  UMOV UR27, UR35 ;  /* 0x00000023001b7c82 */ /* 0x000fe20008000000 */
[----:B------:R-:W-:Y:S02]  /*4df0*/  UMOV UR28, UR36 ;  /* 0x00000024001c7c82 */ /* 0x000fe40008000000 */
[----:B------:R-:W-:Y:S01]  /*4e00*/  IMAD.U32 R10, RZ, RZ, UR5 ;  /* 0x00000005ff0a7e24 */ /* 0x000fe2000f8e00ff */
[----:B------:R-:W-:Y:S01]  /*4e10*/  UPRMT UR6, UR47, 0x654, UR25 ;  /* 0x000006542f067896 */ /* 0x000fe20008000019 */
[----:B------:R-:W-:Y:S02]  /*4e20*/  IMAD.U32 R11, RZ, RZ, UR4 ;  /* 0x00000004ff0b7e24 */ /* 0x000fe4000f8e00ff */
[----:B------:R-:W-:Y:S01]  /*4e30*/  @!P1 IMAD.X R6, RZ, RZ, R17, P0 ;  /* 0x000000ffff069224 */ /* 0x000fe200000e0611 */
        /* <DEDUP_REMOVED lines=8> */
.L_x_169:
[----:B------:R-:W-:Y:S01]  /*4ec0*/  @!P1 R2UR UR5, R8 ;  /* 0x00000000080592ca */ /* 0x000fe200000e0000 */
[----:B------:R-:W-:Y:S01]  /*4ed0*/  VOTEU.ALL UP0, P1 ;  /* 0x0000000000ff7886 */ /* 0x000fe20000800000 */
[----:B------:R-:W-:Y:S01]  /*4ee0*/  @!P1 R2UR UR4, R6 ;  /* 0x00000000060492ca */ /* 0x000fe200000e0000 */
[----:B--2---:R-:W-:Y:S01]  /*4ef0*/  @!P1 IMAD.MOV.U32 R0, RZ, RZ, 0x2000 ;  /* 0x00002000ff009424 */ /* 0x004fe200078e00ff */
[----:B------:R-:W-:Y:S01]  /*4f00*/  UMOV UR8, 0x0 ;  /* 0x0000000000087882 */ /* 0x000fe20000000000 */
[----:B------:R-:W-:Y:S01]  /*4f10*/  UMOV UR9, 0x10000000 ;  /* 0x1000000000097882 */ /* 0x000fe20000000000 */
[----:B------:R-:W-:Y:S01]  /*4f20*/  @!UP0 UIADD3 UR18, UPT, UPT, UR34, 0x40, URZ ;  /* 0x0000004022128890 */ /* 0x000fe2000fffe0ff */
[----:B------:R-:W-:Y:S01]  /*4f30*/  VIADD R14, R14, 0x1 ;  /* 0x000000010e0e7836 */ /* 0x000fe20000000000 */
[----:B------:R-:W-:Y:S01]  /*4f40*/  @!UP0 UIADD3 UR16, UPT, UPT, UR21, 0x4200, URZ ;  /* 0x0000420015108890 */ /* 0x000fe2000fffe0ff */
[----:B------:R-:W-:Y:S01]  /*4f50*/  VOTEU.ALL UP0, P1 ;  /* 0x0000000000ff7886 */ /* 0x000fe20000800000 */
[----:B------:R-:W-:Y:S01]  /*4f60*/  UMOV UR19, UR35 ;  /* 0x0000002300137c82 */ /* 0x000fe20008000000 */
[----:B------:R-:W-:Y:S02]  /*4f70*/  UMOV UR20, UR36 ;  /* 0x0000002400147c82 */ /* 0x000fe40008000000 */
[----:B------:R-:W-:Y:S01]  /*4f80*/  IMAD.U32 R10, RZ, RZ, UR5 ;  /* 0x00000005ff0a7e24 */ /* 0x000fe2000f8e00ff */
[----:B------:R-:W-:Y:S01]  /*4f90*/  UPRMT UR6, UR47, 0x654, UR17 ;  /* 0x000006542f067896 */ /* 0x000fe20008000011 */
        /* <DEDUP_REMOVED lines=9> */
.L_x_171:
[----:B------:R-:W-:Y:S01]  /*5030*/  @!P1 IADD3 R6, P0, PT, R16, 0x580, RZ ;  /* 0x0000058010069810 */ /* 0x000fe20007f1e0ff */
[----:B------:R-:W-:Y:S01]  /*5040*/  VOTEU.ALL UP0, P1 ;  /* 0x0000000000ff7886 */ /* 0x000fe20000800000 */
[----:B------:R-:W-:Y:S01]  /*5050*/  UMOV UR6, 0x0 ;  /* 0x0000000000067882 */ /* 0x000fe20000000000 */
[----:B------:R-:W-:Y:S01]  /*5060*/  UMOV UR7, 0x10000000 ;  /* 0x1000000000077882 */ /* 0x000fe20000000000 */
[----:B------:R-:W-:Y:S01]  /*5070*/  @!P1 R2UR UR5, R6 ;  /* 0x00000000060592ca */ /* 0x000fe200000e0000 */
[----:B--2---:R-:W-:Y:S01]  /*5080*/  @!P1 IMAD.X R0, RZ, RZ, R17, P0 ;  /* 0x000000ffff009224 */ /* 0x004fe200000e0611 */
[----:B------:R-:W-:Y:S01]  /*5090*/  @!UP0 UIADD3 UR10, UPT, UPT, UR34, 0x60, URZ ;  /* 0x00000060220a8890 */ /* 0x000fe2000fffe0ff */
[----:B------:R-:W-:Y:S01]  /*50a0*/  R2UR UR16, R82 ;  /* 0x00000000521072ca */ /* 0x000fe200000e0000 */
[----:B------:R-:W-:Y:S01]  /*50b0*/  @!UP0 UIADD3 UR8, UPT, UPT, UR21, 0x6200, URZ ;  /* 0x0000620015088890 */ /* 0x000fe2000fffe0ff */
[----:B------:R-:W-:Y:S01]  /*50c0*/  ISETP.NE.AND P0, PT, R14, 0x2, PT ;  /* 0x000000020e00780c */ /* 0x000fe20003f05270 */
[----:B------:R-:W-:Y:S01]  /*50d0*/  @!UP0 UIADD3 UR9, UPT, UPT, UR21, 0x48, URZ ;  /* 0x0000004815098890 */ /* 0x000fe2000fffe0ff */
[----:B------:R-:W-:Y:S01]  /*50e0*/  @!P1 R2UR UR4, R0 ;  /* 0x00000000000492ca */ /* 0x000fe200000e0000 */
[----:B------:R-:W-:Y:S01]  /*50f0*/  VOTEU.ALL UP0, P1 ;  /* 0x0000000000ff7886 */ /* 0x000fe20000800000 */
[----:B------:R-:W-:Y:S01]  /*5100*/  UMOV UR11, UR35 ;  /* 0x00000023000b7c82 */ /* 0x000fe20008000000 */
[----:B------:R-:W-:Y:S01]  /*5110*/  UMOV UR12, UR36 ;  /* 0x00000024000c7c82 */ /* 0x000fe20008000000 */
[----:B------:R-:W-:Y:S01]  /*5120*/  SEL R0, RZ, 0x1, P0 ;  /* 0x00000001ff007807 */ /* 0x000fe20000000000 */
[----:B------:R-:W-:Y:S01]  /*5130*/  UIADD3 UR20, UPT, UPT, UR13, UR63, URZ ;  /* 0x0000003f0d147290 */ /* 0x000fe2000fffe0ff */
[----:B------:R-:W-:Y:S01]  /*5140*/  IMAD.U32 R8, RZ, RZ, UR5 ;  /* 0x00000005ff087e24 */ /* 0x000fe2000f8e00ff */
[----:B------:R-:W-:Y:S01]  /*5150*/  LOP3.LUT R15, R15, 0x1, RZ, 0x3c, !PT ;  /* 0x000000010f0f7812 */ /* 0x000fe200078e3cff */
[----:B------:R-:W-:Y:S01]  /*5160*/  UPLOP3.LUT UP3, UPT, UPT, UPT, UPT, 0x80, 0x8 ;  /* 0x000000000008789c */ /* 0x000fe20003f6f070 */
[----:B------:R-:W-:Y:S01]  /*5170*/  LOP3.LUT R13, R13, R0, RZ, 0x3c, !PT ;  /* 0x000000000d0d7212 */ /* 0x000fe200078e3cff */
[----:B------:R-:W-:Y:S01]  /*5180*/  UIADD3 UR16, UPT, UPT, UR14, UR16, URZ ;  /* 0x000000100e107290 */ /* 0x000fe2000fffe0ff */
[----:B------:R-:W-:Y:S01]  /*5190*/  SEL R14, R14, RZ, P0 ;  /* 0x000000ff0e0e7207 */ /* 0x000fe20000000000 */
[----:B------:R-:W-:Y:S01]  /*51a0*/  UMOV UR36, UR29 ;  /* 0x0000001d00247c82 */ /* 0x000fe20008000000 */
[----:B------:R-:W-:Y:S01]  /*51b0*/  IMAD.U32 R9, RZ, RZ, UR4 ;  /* 0x00000004ff097e24 */ /* 0x000fe2000f8e00ff */
[----:B------:R-:W-:Y:S04]  /*51c0*/  @!P1 R2UR UR4, R8 ;  /* 0x00000000080492ca */ /* 0x000fe800000e0000 */
[----:B------:R-:W-:Y:S11]  /*51d0*/  @!P1 R2UR UR5, R9 ;  /* 0x00000000090592ca */ /* 0x000ff600000e0000 */
[----:B------:R-:W-:Y:S02]  /*51e0*/  @!UPT UIADD3 URZ, UPT, UPT, URZ, URZ, URZ ;  /* 0x000000fffffff290 */ /* 0x000fe4000fffe0ff */
[----:B------:R2:W-:Y:S01]  /*51f0*/  @!UP0 UTMALDG.3D [UR8], [UR4], desc[UR6] ;  /* 0x00000608040085b4 */ /* 0x0005e20008011000 */
[----:B------:R2:W-:Y:S01]  /*5200*/  @!P1 SYNCS.ARRIVE.TRANS64.RED.A0TR RZ, [UR21+0x48], R7 ;  /* 0x00004807ffff99a7 */ /* 0x0005e20008300415 */
[----:B------:R-:W-:Y:S01]  /*5210*/  SYNCS.ARRIVE.TRANS64.RED.A1T0 RZ, [UR37], RZ ;  /* 0x000000ffffff79a7 */ /* 0x000fe20008100425 */
[----:B------:R-:W-:Y:S05]  /*5220*/  BRA.U UP1, `(.L_x_84) ;  /* 0xfffffff101687547 */ /* 0x000fea000b83ffff */
[----:B------:R-:W-:-:S04]  /*5230*/  SHF.L.U32 R3, R15, 0x1f, RZ ;  /* 0x0000001f0f037819 */ /* 0x000fc800000006ff */
[----:B------:R-:W3:Y:S02]  /*5240*/  SYNCS.PHASECHK.TRANS64.TRYWAIT P0, [UR21+0x50], R3 ;  /* 0x00005003ff0075a7 */ /* 0x000ee40008001115 */
[----:B---3--:R-:W-:Y:S05]  /*5250*/  @!P0 BRA `(.L_x_85) ;  /* 0x0000004c00708947 */ /* 0x008fea0003800000 */
.L_x_173:
[----:B------:R-:W4:Y:S02]  /*5260*/  SYNCS.PHASECHK.TRANS64.TRYWAIT P0, [UR21+0x58], R3 ;  /* 0x00005803ff0075a7 */ /* 0x000f240008001115 */
[----:B----4-:R-:W-:Y:S05]  /*5270*/  @!P0 BRA `(.L_x_86) ;  /* 0x0000004c00808947 */ /* 0x010fea0003800000 */
.L_x_175:
[----:B------:R-:W4:Y:S02]  /*5280*/  SYNCS.PHASECHK.TRANS64.TRYWAIT P0, [UR21+0x60], R3 ;  /* 0x00006003ff0075a7 */ /* 0x000f240008001115 */
[----:B----4-:R-:W-:Y:S05]  /*5290*/  @!P0 BRA `(.L_x_87) ;  /* 0x0000004c00908947 */ /* 0x010fea0003800000 */
.L_x_177:
[----:B---3--:R-:W-:-:S07]  /*52a0*/  MOV R0, UR21 ;  /* 0x0000001500007c02 */ /* 0x008fce0008000f00 */
.L_x_88:
[----:B---3--:R-:W-:-:S04]  /*52b0*/  SHF.L.U32 R3, R15, 0x1f, RZ ;  /* 0x0000001f0f037819 */ /* 0x008fc800000006ff */
[----:B------:R3:W4:Y:S03]  /*52c0*/  SYNCS.PHASECHK.TRANS64.TRYWAIT P0, [R0+URZ+0x68], R3 ;  /* 0x00006803000075a7 */ /* 0x00072600080011ff */
[----:B----4-:R-:W-:Y:S05]  /*52d0*/  @!P0 NANOSLEEP.SYNCS 0x989680 ;  /* 0x009896800000895d */ /* 0x010fea0003900000 */
[----:B------:R-:W4:Y:S02]  /*52e0*/  @!P0 SYNCS.PHASECHK.TRANS64 P0, [R0+URZ+0x68], R3 ;  /* 0x00006803000085a7 */ /* 0x000f2400080010ff */
[----:B-12-4-:R-:W-:Y:S05]  /*52f0*/  @P0 EXIT ;  /* 0x000000000000094d */ /* 0x016fea0003800000 */
[----:B------:R-:W-:Y:S05]  /*5300*/  BRA `(.L_x_88) ;  /* 0xfffffffc00e87947 */ /* 0x000fea000383ffff */
.L_x_73:
[----:B------:R-:W-:-:S06]  /*5310*/  UISETP.GE.AND UP0, UPT, UR17, 0x4, UPT ;  /* 0x000000041100788c */ /* 0x000fcc000bf06270 */
[----:B------:R-:W-:-:S13]  /*5320*/  PLOP3.LUT P0, PT, PT, PT, UP0, 0x80, 0x8 ;  /* 0x000000000008781c */ /* 0x000fda0003f0f008 */
[----:B------:R-:W-:Y:S05]  /*5330*/  @!P0 EXIT ;  /* 0x000000000000894d */ /* 0x000fea0003800000 */
[----:B------:R-:W-:Y:S01]  /*5340*/  BAR.SYNC.DEFER_BLOCKING 0x6, 0xa0 ;  /* 0x0182800000007b1d */ /* 0x000fe20000010000 */
[C---:B------:R-:W-:Y:S01]  /*5350*/  IMAD.SHL.U32 R2, R94.reuse, 0x20, RZ ;  /* 0x000000205e027824 */ /* 0x040fe200078e00ff */
[C---:B------:R-:W-:Y:S01]  /*5360*/  SHF.L.U32 R37, R94.reuse, 0x10, RZ ;  /* 0x000000105e257819 */ /* 0x040fe200000006ff */
[C---:B------:R-:W-:Y:S01]  /*5370*/  IMAD.SHL.U32 R93, R94.reuse, 0x4, RZ ;  /* 0x000000045e5d7824 */ /* 0x040fe200078e00ff */
[----:B------:R-:W-:Y:S01]  /*5380*/  LOP3.LUT R95, R94, 0x60, RZ, 0xc0, !PT ;  /* 0x000000605e5f7812 */ /* 0x000fe200078ec0ff */
[----:B------:R-:W-:Y:S01]  /*5390*/  HFMA2 R86, -RZ, RZ, 0, 0 ;  /* 0x00000000ff567431 */ /* 0x000fe200000001ff */
[----:B------:R-:W-:Y:S02]  /*53a0*/  UMOV UR44, 0x400 ;  /* 0x00000400002c7882 */ /* 0x000fe40000000000 */
[----:B------:R-:W1:Y:S01]  /*53b0*/  LDC.64 R78, c[0x0][0x8b0] ;  /* 0x00022c00ff4e7b82 */ /* 0x000e620000000a00 */
[----:B------:R-:W-:Y:S01]  /*53c0*/  ULEA UR44, UR47, UR44, 0x18 ;  /* 0x0000002c2f2c7291 */ /* 0x000fe2000f8ec0ff */
[----:B------:R-:W-:Y:S01]  /*53d0*/  LOP3.LUT R6, R2, 0xc0, RZ, 0xc0, !PT ;  /* 0x000000c002067812 */ /* 0x000fe200078ec0ff */
[----:B------:R-:W2:Y:S01]  /*53e0*/  LDCU.64 UR6, c[0x0][0x890] ;  /* 0x00011200ff0677ac */ /* 0x000ea20008000a00 */
[----:B------:R-:W-:Y:S01]  /*53f0*/  LOP3.LUT R92, R94, 0x2, RZ, 0xc0, !PT ;  /* 0x000000025e5c7812 */ /* 0x000fe200078ec0ff */
[----:B------:R-:W-:Y:S01]  /*5400*/  IMAD.MOV.U32 R90, RZ, RZ, 0x1 ;  /* 0x00000001ff5a7424 */ /* 0x000fe200078e00ff */
[----:B------:R-:W-:Y:S01]  /*5410*/  LOP3.LUT R93, R6, 0x18, R93, 0xf8, !PT ;  /* 0x00000018065d7812 */ /* 0x000fe200078ef85d */
[----:B------:R-:W-:Y:S01]  /*5420*/  UIADD3 UR4, UPT, UPT, UR44, 0x200, URZ ;  /* 0x000002002c047890 */ /* 0x000fe2000fffe0ff */
[----:B------:R-:W3:Y:S01]  /*5430*/  LDC.64 R76, c[0x0][0x8a8] ;  /* 0x00022a00ff4c7b82 */ /* 0x000ee20000000a00 */
[----:B------:R-:W-:Y:S01]  /*5440*/  LOP3.LUT R37, R37, 0x600000, RZ, 0xc0, !PT ;  /* 0x0060000025257812 */ /* 0x000fe200078ec0ff */
[----:B------:R-:W-:Y:S01]  /*5450*/  IMAD.MOV.U32 R36, RZ, RZ, RZ ;  /* 0x000000ffff247224 */ /* 0x000fe200078e00ff */
[----:B------:R-:W-:-:S02]  /*5460*/  LOP3.LUT R93, R93, 0xf20, R2, 0xf8, !PT ;  /* 0x00000f205d5d7812 */ /* 0x000fc400078ef802 */
[----:B------:R-:W-:Y:S01]  /*5470*/  CS2R R88, SRZ ;  /* 0x0000000000587805 */ /* 0x000fe2000001ff00 */
[----:B------:R-:W-:Y:S01]  /*5480*/  IMAD.U32 R84, RZ, RZ, UR4 ;  /* 0x00000004ff547e24 */ /* 0x000fe2000f8e00ff */
[----:B------:R-:W-:Y:S01]  /*5490*/  LOP3.LUT R94, R94, 0x4, RZ, 0xc0, !PT ;  /* 0x000000045e5e7812 */ /* 0x000fe200078ec0ff */
[----:B------:R-:W4:Y:S01]  /*54a0*/  LDCU UR60, c[0x0][0x370] ;  /* 0x00006e00ff3c77ac */ /* 0x000f220008000800 */
[----:B------:R-:W4:Y:S02]  /*54b0*/  LDS R0, [UR44+0x130] ;  /* 0x0001302cff007984 */ /* 0x000f240008000800 */
[----:B------:R-:W-:Y:S01]  /*54c0*/  LEA R93, R93, R84, 0x1 ;  /* 0x000000545d5d7211 */ /* 0x000fe200078e08ff */
[----:B------:R-:W1:Y:S01]  /*54d0*/  LDCU UR43, c[0x0][0xb0c] ;  /* 0x00016180ff2b77ac */ /* 0x000e620008000800 */
[----:B--2---:R-:W-:Y:S01]  /*54e0*/  IMAD.U32 R97, RZ, RZ, UR6 ;  /* 0x00000006ff617e24 */ /* 0x004fe2000f8e00ff */
[----:B------:R-:W-:Y:S02]  /*54f0*/  MOV R96, UR7 ;  /* 0x0000000700607c02 */ /* 0x000fe40008000f00 */
[--C-:B------:R-:W-:Y:S01]  /*5500*/  IMAD R92, R92, -0x10, R93.reuse ;  /* 0xfffffff05c5c7824 */ /* 0x100fe200078e025d */
[----:B------:R-:W2:Y:S01]  /*5510*/  LDCU UR39, c[0x0][0xb30] ;  /* 0x00016600ff2777ac */ /* 0x000ea20008000800 */
[----:B------:R-:W-:Y:S01]  /*5520*/  IMAD R91, R94, -0x10, R93 ;  /* 0xfffffff05e5b7824 */ /* 0x000fe200078e025d */
[----:B------:R-:W1:Y:S01]  /*5530*/  LDCU.64 UR54, c[0x0][0x888] ;  /* 0x00011100ff3677ac */ /* 0x000e620008000a00 */
[----:B------:R-:W1:Y:S01]  /*5540*/  LDCU.64 UR40, c[0x0][0xb28] ;  /* 0x00016500ff2877ac */ /* 0x000e620008000a00 */
[----:B------:R-:W1:Y:S01]  /*5550*/  LDCU.128 UR56, c[0x0][0xb10] ;  /* 0x00016200ff3877ac */ /* 0x000e620008000c00 */
[----:B------:R-:W1:Y:S01]  /*5560*/  LDCU UR53, c[0x0][0x374] ;  /* 0x00006e80ff3577ac */ /* 0x000e620008000800 */
[----:B------:R-:W-:Y:S01]  /*5570*/  UMOV UR52, URZ ;  /* 0x000000ff00347c82 */ /* 0x000fe20008000000 */
[----:B------:R-:W-:Y:S01]  /*5580*/  UMOV UR46, URZ ;  /* 0x000000ff002e7c82 */ /* 0x000fe20008000000 */
[----:B-1234-:R-:W-:-:S07]  /*5590*/  IMAD.IADD R37, R0, 0x1, R37 ;  /* 0x0000000100257824 */ /* 0x01efce00078e0225 */
.L_x_132:
[----:B------:R-:W-:Y:S02]  /*55a0*/  LEA R3, R86, UR44, 0x3 ;  /* 0x0000002c56037c11 */ /* 0x000fe4000f8e18ff */
[----:B------:R-:W-:Y:S02]  /*55b0*/  SHF.L.U32 R0, R88, 0x1f, RZ ;  /* 0x0000001f58007819 */ /* 0x000fe400000006ff */
[----:B------:R-:W-:Y:S02]  /*55c0*/  LEA R5, R86, UR44, 0x4 ;  /* 0x0000002c56057c11 */ /* 0x000fe4000f8e20ff */
[----:B-1----:R-:W1:Y:S02]  /*55d0*/  SYNCS.PHASECHK.TRANS64.TRYWAIT P0, [R3+URZ+0x80], R0 ;  /* 0x00008000030075a7 */ /* 0x002e6400080011ff */
[----:B-12---:R-:W-:Y:S05]  /*55e0*/  @!P0 BRA `(.L_x_89) ;  /* 0x0000004800d48947 */ /* 0x006fea0003800000 */
.L_x_178:
        /* <DEDUP_REMOVED lines=11> */
[----:B------:R-:W-:Y:S01]  /*56a0*/  PLOP3.LUT P0, PT, PT, PT, UP1, 0x80, 0x8 ;  /* 0x000000000008781c */ /* 0x000fe20003f0f018 */
[----:B------:R-:W-:Y:S11]  /*56b0*/  UP2UR UR62, UPR, URZ, 0x2 ;  /* 0x00000002ff3e7883 */ /* 0x000ff60008000000 */
[----:B------:R-:W-:Y:S01]  /*56c0*/  @!UPT UIADD3 URZ, UPT, UPT, URZ, URZ, URZ ;  /* 0x000000fffffff290 */ /* 0x000fe2000fffe0ff */
[----:B-1----:R-:W-:Y:S02]  /*56d0*/  @P0 SHF.R.U32.HI R0, RZ, 0x10, R5 ;  /* 0x00000010ff000819 */ /* 0x002fe40000011605 */
        /* <DEDUP_REMOVED lines=12> */
[----:B------:R-:W2:Y:S01]  /*57a0*/  LDCU UR12, c[0x0][0xb20] ;  /* 0x00016400ff0c77ac */ /* 0x000ea20008000800 */
[----:B------:R-:W-:Y:S02]  /*57b0*/  UIMAD.WIDE.U32 UR4, UR53, UR59, URZ ;  /* 0x0000003b350472a5 */ /* 0x000fe4000f8e00ff */
[----:B------:R-:W-:Y:S02]  /*57c0*/  UIMAD.WIDE.U32 UR6, UR60, UR56, URZ ;  /* 0x000000383c0672a5 */ /* 0x000fe4000f8e00ff */
[----:B------:R-:W-:Y:S02]  /*57d0*/  UISETP.NE.AND UP0, UPT, UR58, 0x1, UPT ;  /* 0x000000013a00788c */ /* 0x000fe4000bf05270 */
[----:B------:R-:W-:Y:S02]  /*57e0*/  UIMAD.WIDE.U32 UR8, UR37, UR59, URZ ;  /* 0x0000003b250872a5 */ /* 0x000fe4000f8e00ff */
[----:B------:R-:W-:Y:S02]  /*57f0*/  UIMAD.WIDE.U32 UR10, UR38, UR56, URZ ;  /* 0x00000038260a72a5 */ /* 0x000fe4000f8e00ff */
[----:B------:R-:W-:Y:S02]  /*5800*/  UISETP.NE.AND UP1, UPT, UR43, 0x1, UPT ;  /* 0x000000012b00788c */ /* 0x000fe4000bf25270 */
[----:B------:R-:W-:Y:S01]  /*5810*/  UISETP.NE.AND UP2, UPT, UR42, 0x1, UPT ;  /* 0x000000012a00788c */ /* 0x000fe2000bf45270 */
[----:B------:R-:W-:Y:S02]  /*5820*/  UMOV UR4, UR5 ;  /* 0x0000000500047c82 */ /* 0x000fe40008000000 */
[----:B--2---:R-:W-:Y:S03]  /*5830*/  USHF.R.U32.HI UR5, URZ, UR12, UR4 ;  /* 0x0000000cff057299 */ /* 0x004fe60008011604 */
[----:B------:R-:W-:Y:S02]  /*5840*/  UMOV UR4, UR7 ;  /* 0x0000000700047c82 */ /* 0x000fe40008000000 */
[----:B------:R-:W-:Y:S02]  /*5850*/  USHF.R.U32.HI UR7, URZ, UR57, UR4 ;  /* 0x00000039ff077299 */ /* 0x000fe40008011604 */
[----:B------:R-:W-:Y:S02]  /*5860*/  USEL UR4, UR53, UR5, !UP0 ;  /* 0x0000000535047287 */ /* 0x000fe4000c000000 */
[----:B------:R-:W-:Y:S01]  /*5870*/  USEL UR7, UR60, UR7, !UP1 ;  /* 0x000000073c077287 */ /* 0x000fe2000c800000 */
[----:B------:R-:W-:Y:S01]  /*5880*/  UMOV UR5, UR9 ;  /* 0x0000000900057c82 */ /* 0x000fe20008000000 */
[----:B------:R-:W-:Y:S02]  /*5890*/  UIMAD.WIDE.U32 UR8, UR4, UR40, URZ ;  /* 0x00000028040872a5 */ /* 0x000fe4000f8e00ff */
[----:B------:R-:W-:Y:S03]  /*58a0*/  USHF.R.U32.HI UR6, URZ, UR12, UR5 ;  /* 0x0000000cff067299 */ /* 0x000fe60008011605 */
[----:B------:R-:W-:Y:S01]  /*58b0*/  UMOV UR5, UR11 ;  /* 0x0000000b00057c82 */ /* 0x000fe20008000000 */
[----:B------:R-:W-:Y:S02]  /*58c0*/  UIMAD.WIDE.U32 UR10, UR7, UR40, URZ ;  /* 0x00000028070a72a5 */ /* 0x000fe4000f8e00ff */
[----:B------:R-:W-:Y:S02]  /*58d0*/  USHF.R.U32.HI UR12, URZ, UR57, UR5 ;  /* 0x00000039ff0c7299 */ /* 0x000fe40008011605 */
[----:B------:R-:W-:Y:S01]  /*58e0*/  USEL UR6, UR37, UR6, !UP0 ;  /* 0x0000000625067287 */ /* 0x000fe2000c000000 */
[----:B------:R-:W-:Y:S02]  /*58f0*/  UMOV UR5, UR9 ;  /* 0x0000000900057c82 */ /* 0x000fe40008000000 */
[----:B------:R-:W-:Y:S01]  /*5900*/  UMOV UR10, UR11 ;  /* 0x0000000b000a7c82 */ /* 0x000fe20008000000 */
[----:B------:R-:W-:Y:S02]  /*5910*/  @UP2 USHF.R.U32.HI UR4, URZ, UR41, UR5 ;  /* 0x00000029ff042299 */ /* 0x000fe40008011605 */
[----:B------:R-:W-:Y:S02]  /*5920*/  @UP2 USHF.R.U32.HI UR7, URZ, UR41, UR10 ;  /* 0x00000029ff072299 */ /* 0x000fe4000801160a */
[----:B------:R-:W-:Y:S02]  /*5930*/  UIMAD UR4, UR42, UR4, URZ ;  /* 0x000000042a0472a4 */ /* 0x000fe4000f8e02ff */
        /* <DEDUP_REMOVED lines=8> */
[----:B------:R-:W-:Y:S02]  /*59c0*/  USEL UR11, UR6, UR4, !UP2 ;  /* 0x00000004060b7287 */ /* 0x000fe4000d000000 */
[----:B------:R-:W-:Y:S02]  /*59d0*/  UIADD3 UR8, UPT, UPT, -UR5, URZ, URZ ;  /* 0x000000ff05087290 */ /* 0x000fe4000fffe1ff */
[----:B------:R-:W-:Y:S01]  /*59e0*/  UIADD3 UR10, UPT, UPT, -UR11, URZ, URZ ;  /* 0x000000ff0b0a7290 */ /* 0x000fe2000fffe1ff */
[----:B------:R-:W-:Y:S01]  /*59f0*/  @!UP0 UMOV UR4, UR9 ;  /* 0x0000000900048c82 */ /* 0x000fe20008000000 */
[----:B------:R-:W-:Y:S02]  /*5a00*/  UIADD3 UR9, UPT, UPT, -UR6, URZ, URZ ;  /* 0x000000ff06097290 */ /* 0x000fe4000fffe1ff */
[----:B------:R-:W-:Y:S02]  /*5a10*/  @!UP0 USHF.R.U32.HI UR4, URZ, UR41, UR4 ;  /* 0x00000029ff048299 */ /* 0x000fe40008011604 */
[----:B------:R-:W-:Y:S02]  /*5a20*/  UIMAD UR10, UR42, UR10, UR6 ;  /* 0x0000000a2a0a72a4 */ /* 0x000fe4000f8e0206 */
[----:B------:R-:W-:Y:S04]  /*5a30*/  @!UP0 USEL UR4, UR5, UR4, !UP2 ;  /* 0x0000000405048287 */ /* 0x000fe8000d000000 */
[----:B------:R-:W-:Y:S02]  /*5a40*/  @!UP0 UIMAD UR10, UR7, UR10, UR4 ;  /* 0x0000000a070a82a4 */ /* 0x000fe4000f8e0204 */
[----:B------:R-:W-:Y:S02]  /*5a50*/  @!UP0 UIADD3 UR11, UPT, UPT, UR11, -UR4, URZ ;  /* 0x800000040b0b8290 */ /* 0x000fe4000fffe0ff */
[----:B------:R-:W-:Y:S02]  /*5a60*/  UIMAD UR7, UR43, UR8, UR38 ;  /* 0x000000082b0772a4 */ /* 0x000fe4000f8e0226 */
[----:B------:R-:W-:Y:S02]  /*5a70*/  @!UP0 UIMAD UR6, UR11, UR42, UR5 ;  /* 0x0000002a0b0682a4 */ /* 0x000fe4000f8e0205 */
[----:B------:R-:W-:Y:S01]  /*5a80*/  UIMAD UR4, UR58, UR9, UR37 ;  /* 0x000000093a0472a4 */ /* 0x000fe2000f8e0225 */
[----:B------:R-:W-:Y:S02]  /*5a90*/  @!UP0 UMOV UR5, UR10 ;  /* 0x0000000a00058c82 */ /* 0x000fe40008000000 */
[----:B------:R-:W-:Y:S02]  /*5aa0*/  UIMAD UR38, UR5, UR43, UR7 ;  /* 0x0000002b052672a4 */ /* 0x000fe4000f8e0207 */
[----:B------:R-:W-:Y:S11]  /*5ab0*/  UIMAD UR37, UR6, UR58, UR4 ;  /* 0x0000003a062572a4 */ /* 0x000ff6000f8e0204 */
[----:B------:R-:W-:Y:S01]  /*5ac0*/  @!UPT UIADD3 URZ, UPT, UPT, URZ, URZ, URZ ;  /* 0x000000fffffff290 */ /* 0x000fe2000fffe0ff */
.L_x_90:
[----:B------:R-:W-:Y:S01]  /*5ad0*/  UISETP.NE.AND UP0, UPT, UR39, 0x1, UPT ;  /* 0x000000012700788c */ /* 0x000fe2000bf05270 */
[----:B------:R-:W-:Y:S01]  /*5ae0*/  LOP3.LUT P0, RZ, R84, 0x1b0, RZ, 0xc0, !PT ;  /* 0x000001b054ff7812 */ /* 0x000fe2000780c0ff */
[----:B------:R-:W-:Y:S01]  /*5af0*/  USHF.L.U32 UR50, UR16, 0x7, URZ ;  /* 0x0000000710327899 */ /* 0x000fe200080006ff */
[----:B------:R-:W-:Y:S01]  /*5b00*/  BSSY.RECONVERGENT B6, `(.L_x_91) ;  /* 0x0000034000067945 */ /* 0x000fe20003800200 */
[----:B------:R-:W-:Y:S01]  /*5b10*/  USHF.L.U32 UR49, UR20, 0x7, URZ ;  /* 0x0000000714317899 */ /* 0x000fe200080006ff */
[----:B------:R-:W-:Y:S06]  /*5b20*/  IADD3 R86, PT, PT, R86, 0x1, RZ ;  /* 0x0000000156567810 */ /* 0x000fec0007ffe0ff */
[----:B------:R-:W2:Y:S01]  /*5b30*/  @!UP0 LDCU.128 UR12, c[0x0][0xb10] ;  /* 0x00016200ff0c87ac */ /* 0x000ea20008000c00 */
[----:B------:R-:W3:Y:S01]  /*5b40*/  @!UP0 LDCU UR5, c[0x0][0xb0c] ;  /* 0x00016180ff0587ac */ /* 0x000ee20008000800 */
[----:B------:R-:W4:Y:S01]  /*5b50*/  @!UP0 LDCU UR10, c[0x0][0xb20] ;  /* 0x00016400ff0a87ac */ /* 0x000f220008000800 */
[----:B--2---:R-:W-:Y:S02]  /*5b60*/  UIMAD.WIDE.U32 UR8, UR38, UR12, URZ ;  /* 0x0000000c260872a5 */ /* 0x004fe4000f8e00ff */
[----:B------:R-:W-:Y:S02]  /*5b70*/  UIMAD.WIDE.U32 UR6, UR37, UR15, URZ ;  /* 0x0000000f250672a5 */ /* 0x000fe4000f8e00ff */
[----:B------:R-:W-:Y:S03]  /*5b80*/  @!UP0 UISETP.NE.AND UP1, UPT, UR14, 0x1, UPT ;  /* 0x000000010e00888c */ /* 0x000fe6000bf25270 */
[----:B------:R-:W-:Y:S01]  /*5b90*/  @!UP0 UMOV UR4, UR9 ;  /* 0x0000000900048c82 */ /* 0x000fe20008000000 */
[----:B---3--:R-:W-:Y:S02]  /*5ba0*/  @!UP0 UISETP.NE.AND UP2, UPT, UR5, 0x1, UPT ;  /* 0x000000010500888c */ /* 0x008fe4000bf45270 */
[----:B------:R-:W-:Y:S01]  /*5bb0*/  @!UP0 USHF.R.U32.HI UR4, URZ, UR13, UR4 ;  /* 0x0000000dff048299 */ /* 0x000fe20008011604 */
[----:B------:R-:W-:Y:S02]  /*5bc0*/  @!UP0 UMOV UR6, UR7 ;  /* 0x0000000700068c82 */ /* 0x000fe40008000000 */
[----:B----4-:R-:W-:Y:S02]  /*5bd0*/  @!UP0 USHF.R.U32.HI UR6, URZ, UR10, UR6 ;  /* 0x0000000aff068299 */ /* 0x010fe40008011606 */
[----:B------:R-:W-:Y:S02]  /*5be0*/  @!UP0 USEL UR7, UR38, UR4, !UP2 ;  /* 0x0000000426078287 */ /* 0x000fe4000d000000 */
[----:B------:R-:W-:Y:S04]  /*5bf0*/  @!UP0 USEL UR6, UR37, UR6, !UP1 ;  /* 0x0000000625068287 */ /* 0x000fe8000c800000 */
[----:B------:R-:W-:Y:S02]  /*5c00*/  @!UP0 UIADD3 UR4, UPT, UPT, -UR7, UR6, URZ ;  /* 0x0000000607048290 */ /* 0x000fe4000fffe1ff */
[----:B------:R-:W-:Y:S02]  /*5c10*/  @!UP0 UIADD3 UR6, UPT, UPT, UR7, -UR6, URZ ;  /* 0x8000000607068290 */ /* 0x000fe4000fffe0ff */
[----:B------:R-:W-:Y:S02]  /*5c20*/  @!UP0 UIMAD UR38, UR4, UR5, UR38 ;  /* 0x00000005042682a4 */ /* 0x000fe4000f8e0226 */
[----:B------:R-:W-:Y:S01]  /*5c30*/  @!UP0 UIMAD UR37, UR6, UR14, UR37 ;  /* 0x0000000e062582a4 */ /* 0x000fe2000f8e0225 */
[----:B------:R-:W-:Y:S11]  /*5c40*/  @!P0 BRA `(.L_x_92) ;  /* 0x00000000007c8947 */ /* 0x000ff60003800000 */
[----:B------:R-:W2:Y:S01]  /*5c50*/  LDCU.64 UR8, c[0x4][0x80] ;  /* 0x01001000ff0877ac */ /* 0x000ea20008000a00 */
[----:B------:R-:W-:Y:S01]  /*5c60*/  MOV R2, 0x0 ;  /* 0x0000000000027802 */ /* 0x000fe20000000f00 */
[----:B------:R-:W-:Y:S02]  /*5c70*/  HFMA2 R12, -RZ, RZ, 0, 5.9604644775390625e-08 ;  /* 0x00000001ff0c7431 */ /* 0x000fe400000001ff */
[----:B------:R-:W-:Y:S01]  /*5c80*/  IMAD.MOV.U32 R8, RZ, RZ, 0x70 ;  /* 0x00000070ff087424 */ /* 0x000fe200078e00ff */
[----:B------:R3:W4:Y:S01]  /*5c90*/  LDC.64 R14, c[0x4][R2] ;  /* 0x01000000020e7b82 */ /* 0x0007220000000a00 */
[----:B------:R-:W1:Y:S01]  /*5ca0*/  LDCU.64 UR6, c[0x4][0x88] ;  /* 0x01001100ff0677ac */ /* 0x000e620008000a00 */
[----:B------:R-:W-:Y:S01]  /*5cb0*/  IMAD.MOV.U32 R13, RZ, RZ, RZ ;  /* 0x000000ffff0d7224 */ /* 0x000fe200078e00ff */
[----:B------:R-:W1:Y:S01]  /*5cc0*/  LDCU.64 UR4, c[0x4][0x8] ;  /* 0x01000100ff0477ac */ /* 0x000e620008000a00 */
[----:B--2---:R-:W-:Y:S01]  /*5cd0*/  MOV R5, UR9 ;  /* 0x0000000900057c02 */ /* 0x004fe20008000f00 */
[----:B------:R-:W-:Y:S01]  /*5ce0*/  IMAD.U32 R4, RZ, RZ, UR8 ;  /* 0x00000008ff047e24 */ /* 0x000fe2000f8e00ff */
[----:B-1----:R-:W-:Y:S01]  /*5cf0*/  MOV R7, UR7 ;  /* 0x0000000700077c02 */ /* 0x002fe20008000f00 */
[----:B------:R-:W-:Y:S01]  /*5d00*/  IMAD.U32 R6, RZ, RZ, UR6 ;  /* 0x00000006ff067e24 */ /* 0x000fe2000f8e00ff */
[----:B------:R-:W-:Y:S01]  /*5d10*/  MOV R11, UR5 ;  /* 0x00000005000b7c02 */ /* 0x000fe20008000f00 */
[----:B------:R-:W-:Y:S02]  /*5d20*/  IMAD.U32 R10, RZ, RZ, UR4 ;  /* 0x00000004ff0a7e24 */ /* 0x000fe4000f8e00ff */
[----:B------:R-:W-:Y:S07]  /*5d30*/  LEPC R20, `(.L_x_93) ;  /* 0x000000001014794e */ /* 0x000fee0000000000 */
[----:B---345:R-:W-:Y:S05]  /*5d40*/  CALL.ABS.NOINC R14 ;  /* 0x000000000e007343 */ /* 0x038fea0003c00000 */
.L_x_93:
[----:B------:R-:W1:Y:S01]  /*5d50*/  LDCU.64 UR8, c[0x4][0x80] ;  /* 0x01001000ff0877ac */ /* 0x000e620008000a00 */
[----:B------:R-:W2:Y:S01]  /*5d60*/  LDC.64 R2, c[0x4][R2] ;  /* 0x0100000002027b82 */ /* 0x000ea20000000a00 */
[----:B------:R-:W-:Y:S02]  /*5d70*/  HFMA2 R12, -RZ, RZ, 0, 5.9604644775390625e-08 ;  /* 0x00000001ff0c7431 */ /* 0x000fe400000001ff */
[----:B------:R-:W-:Y:S02]  /*5d80*/  IMAD.MOV.U32 R8, RZ, RZ, 0x70 ;  /* 0x00000070ff087424 */ /* 0x000fe400078e00ff */
[----:B------:R-:W-:Y:S01]  /*5d90*/  IMAD.MOV.U32 R13, RZ, RZ, RZ ;  /* 0x000000ffff0d7224 */ /* 0x000fe200078e00ff */
[----:B------:R-:W3:Y:S01]  /*5da0*/  LDCU.64 UR6, c[0x4][0x88] ;  /* 0x01001100ff0677ac */ /* 0x000ee20008000a00 */
[----:B------:R-:W4:Y:S01]  /*5db0*/  LDCU.64 UR4, c[0x4][0x8] ;  /* 0x01000100ff0477ac */ /* 0x000f220008000a00 */
[----:B-1----:R-:W-:Y:S02]  /*5dc0*/  MOV R4, UR8 ;  /* 0x0000000800047c02 */ /* 0x002fe40008000f00 */
[----:B------:R-:W-:Y:S02]  /*5dd0*/  MOV R5, UR9 ;  /* 0x0000000900057c02 */ /* 0x000fe40008000f00 */
[----:B---3--:R-:W-:Y:S01]  /*5de0*/  MOV R7, UR7 ;  /* 0x0000000700077c02 */ /* 0x008fe20008000f00 */
[----:B------:R-:W-:Y:S01]  /*5df0*/  IMAD.U32 R6, RZ, RZ, UR6 ;  /* 0x00000006ff067e24 */ /* 0x000fe2000f8e00ff */
[----:B----4-:R-:W-:Y:S01]  /*5e00*/  MOV R11, UR5 ;  /* 0x00000005000b7c02 */ /* 0x010fe20008000f00 */
[----:B------:R-:W-:Y:S02]  /*5e10*/  IMAD.U32 R10, RZ, RZ, UR4 ;  /* 0x00000004ff0a7e24 */ /* 0x000fe4000f8e00ff */
[----:B------:R-:W-:Y:S07]  /*5e20*/  LEPC R20, `(.L_x_92) ;  /* 0x000000001014794e */ /* 0x000fee0000000000 */
[----:B--2---:R-:W-:Y:S05]  /*5e30*/  CALL.ABS.NOINC R2 ;  /* 0x0000000002007343 */ /* 0x004fea0003c00000 */
.L_x_92:
[----:B------:R-:W-:Y:S05]  /*5e40*/  BSYNC.RECONVERGENT B6 ;  /* 0x0000000000067941 */ /* 0x000fea0003800200 */
.L_x_91:
[----:B------:R-:W-:Y:S02]  /*5e50*/  R2UR UR6, R83 ;  /* 0x00000000530672ca */ /* 0x000fe400000e0000 */
[----:B------:R-:W-:Y:S02]  /*5e60*/  R2UR UR5, R97 ;  /* 0x00000000610572ca */ /* 0x000fe400000e0000 */
[----:B------:R-:W-:Y:S02]  /*5e70*/  R2UR UR4, R96 ;  /* 0x00000000600472ca */ /* 0x000fe400000e0000 */
[----:B------:R-:W-:Y:S02]  /*5e80*/  ISETP.NE.U32.AND P4, PT, R78, RZ, PT ;  /* 0x000000ff4e00720c */ /* 0x000fe40003f85070 */
[----:B------:R-:W-:Y:S02]  /*5e90*/  ISETP.NE.U32.AND P2, PT, RZ, UR54, PT ;  /* 0x00000036ff007c0c */ /* 0x000fe4000bf45070 */
[----:B------:R-:W-:Y:S02]  /*5ea0*/  ISETP.NE.AND.EX P4, PT, R79, RZ, PT, P4 ;  /* 0x000000ff4f00720c */ /* 0x000fe40003f85340 */
[----:B------:R-:W-:Y:S01]  /*5eb0*/  ISETP.NE.AND.EX P2, PT, RZ, UR55, PT, P2 ;  /* 0x00000037ff007c0c */ /* 0x000fe2000bf45320 */
[----:B------:R-:W-:Y:S02]  /*5ec0*/  UISETP.NE.AND UP2, UPT, UR6, URZ, UPT ;  /* 0x000000ff0600728c */ /* 0x000fe4000bf45270 */
[----:B------:R-:W-:Y:S04]  /*5ed0*/  UISETP.NE.U32.AND UP0, UPT, UR5, URZ, UPT ;  /* 0x000000ff0500728c */ /* 0x000fe8000bf05070 */
[----:B------:R-:W-:Y:S01]  /*5ee0*/  UISETP.NE.AND.EX UP1, UPT, UR4, URZ, UPT, UP0 ;  /* 0x000000ff0400728c */ /* 0x000fe2000bf25300 */
[----:B------:R-:W-:Y:S01]  /*5ef0*/  PLOP3.LUT P1, PT, PT, PT, UP2, 0x80, 0x8 ;  /* 0x000000000008781c */ /* 0x000fe20003f2f028 */
[----:B------:R-:W-:Y:S03]  /*5f00*/  UPLOP3.LUT UP0, UPT, UPT, UPT, UPT, 0x40, 0x4 ;  /* 0x000000000004789c */ /* 0x000fe60003f0e870 */
[----:B------:R-:W-:Y:S06]  /*5f10*/  @UP2 UPLOP3.LUT UP0, UPT, UPT, UPT, UP1, 0x80, 0x8 ;  /* 0x000000000008289c */ /* 0x000fec0003f0f010 */
[----:B------:R-:W-:Y:S01]  /*5f20*/  PLOP3.LUT P0, PT, PT, PT, UP0, 0x80, 0x8 ;  /* 0x000000000008781c */ /* 0x000fe20003f0f008 */
[----:B------:R-:W-:Y:S01]  /*5f30*/  @!UPT UIADD3 URZ, UPT, UPT, URZ, URZ, URZ ;  /* 0x000000fffffff290 */ /* 0x000fe2000fffe0ff */
[----:B------:R-:W-:Y:S11]  /*5f40*/  BRA.U !UP1, `(.L_x_94) ;  /* 0x0000000109407547 */ /* 0x000ff6000b800000 */
[----:B------:R-:W-:Y:S01]  /*5f50*/  UISETP.NE.U32.AND UP0, UPT, UR54, URZ, UPT ;  /* 0x000000ff3600728c */ /* 0x000fe2000bf05070 */
[----:B------:R-:W-:Y:S01]  /*5f60*/  R2UR UR6, R97 ;  /* 0x00000000610672ca */ /* 0x000fe200000e0000 */
[----:B------:R-:W2:Y:S01]  /*5f70*/  LDCU.64 UR8, c[0x0][0x358] ;  /* 0x00006b00ff0877ac */ /* 0x000ea20008000a00 */
[----:B------:R-:W-:Y:S02]  /*5f80*/  HFMA2 R80, -RZ, RZ, 0, 5.9604644775390625e-08 ;  /* 0x00000001ff507431 */ /* 0x000fe400000001ff */
[----:B-1----:R-:W-:Y:S01]  /*5f90*/  IMAD.MOV.U32 R0, RZ, RZ, 0x1 ;  /* 0x00000001ff007424 */ /* 0x002fe200078e00ff */
[----:B------:R-:W-:Y:S06]  /*5fa0*/  UISETP.NE.AND.EX UP0, UPT, UR55, URZ, UPT, UP0 ;  /* 0x000000ff3700728c */ /* 0x000fec000bf05300 */
[----:B------:R-:W-:Y:S05]  /*5fb0*/  PLOP3.LUT P3, PT, PT, PT, UP0, 0x80, 0x8 ;  /* 0x000000000008781c */ /* 0x000fea0003f6f008 */
[----:B------:R-:W1:Y:S01]  /*5fc0*/  @UP0 LDCU.64 UR4, c[0x0][0x888] ;  /* 0x00011100ff0407ac */ /* 0x000e620008000a00 */
[----:B------:R-:W-:Y:S07]  /*5fd0*/  @UP0 UIMAD UR6, UR36, UR6, URZ ;  /* 0x00000006240602a4 */ /* 0x000fee000f8e02ff */
[----:B------:R-:W-:Y:S01]  /*5fe0*/  @!P3 PRMT R80, R0, 0x7610, R80 ;  /* 0x000076100050b816 */ /* 0x000fe20000000050 */
[----:B-1----:R-:W-:Y:S06]  /*5ff0*/  @UP0 UIMAD.WIDE UR4, UR6, 0x4, UR4 ;  /* 0x00000004060408a5 */ /* 0x002fec000f8e0204 */
[----:B------:R-:W-:Y:S02]  /*6000*/  IMAD.U32 R2, RZ, RZ, UR4 ;  /* 0x00000004ff027e24 */ /* 0x000fe4000f8e00ff */
[----:B------:R-:W-:Y:S03]  /*6010*/  IMAD.U32 R3, RZ, RZ, UR5 ;  /* 0x00000005ff037e24 */ /* 0x000fe6000f8e00ff */
[----:B------:R-:W1:Y:S02]  /*6020*/  @!UP0 LDCU UR4, c[0x0][0x880] ;  /* 0x00011000ff0487ac */ /* 0x000e640008000800 */
[----:B--2--5:R2:W5:Y:S02]  /*6030*/  @P3 LDG.E R41, desc[UR8][R2.64] ;  /* 0x0000000802293981 */ /* 0x024564000c1e1900 */
[----:B-12---:R-:W-:Y:S02]  /*6040*/  @!P3 MOV R41, UR4 ;  /* 0x000000040029bc02 */ /* 0x006fe40008000f00 */
.L_x_94:
[----:B------:R-:W-:Y:S05]  /*6050*/  @!P4 BRA `(.L_x_95) ;  /* 0x000000000024c947 */ /* 0x000fea0003800000 */
[----:B------:R-:W-:Y:S01]  /*6060*/  ISETP.NE.U32.AND P3, PT, R76, RZ, PT ;  /* 0x000000ff4c00720c */ /* 0x000fe20003f65070 */
[----:B------:R-:W2:Y:S03]  /*6070*/  LDCU.64 UR4, c[0x0][0x358] ;  /* 0x00006b00ff0477ac */ /* 0x000ea60008000a00 */
[----:B------:R-:W-:Y:S11]  /*6080*/  ISETP.NE.AND.EX P3, PT, R77, RZ, PT, P3 ;  /* 0x000000ff4d00720c */ /* 0x000ff60003f65330 */
[----:B------:R-:W-:Y:S02]  /*6090*/  @!UPT UIADD3 URZ, UPT, UPT, URZ, URZ, URZ ;  /* 0x000000fffffff290 */ /* 0x000fe4000fffe0ff */
[----:B------:R-:W3:Y:S01]  /*60a0*/  @P3 LDC.64 R2, c[0x0][0x8a8] ;  /* 0x00022a00ff023b82 */ /* 0x000ee20000000a00 */
[----:B-1----:R-:W-:Y:S04]  /*60b0*/  @P3 IMAD R0, R78, UR36, RZ ;  /* 0x000000244e003c24 */ /* 0x002fe8000f8e02ff */
[----:B---3--:R-:W-:Y:S05]  /*60c0*/  @P3 IMAD.WIDE R2, R0, 0x4, R2 ;  /* 0x0000000400023825 */ /* 0x008fea00078e0202 */
[----:B--2--5:R2:W5:Y:S02]  /*60d0*/  @P3 LDG.E R38, desc[UR4][R2.64] ;  /* 0x0000000402263981 */ /* 0x024564000c1e1900 */
[----:B--2---:R-:W3:Y:S02]  /*60e0*/  @!P3 LDC R38, c[0x0][0x8a0] ;  /* 0x00022800ff26bb82 */ /* 0x004ee40000000800 */
.L_x_95:
[----:B-----5:R-:W-:Y:S01]  /*60f0*/  FSETP.NEU.AND P3, PT, R41, RZ, PT ;  /* 0x000000ff2900720b */ /* 0x020fe20003f6d000 */
[----:B------:R-:W-:Y:S01]  /*6100*/  BSSY B1, `(.L_x_96) ;  /* 0x0000039000017945 */ /* 0x000fe20003800000 */
[----:B------:R-:W-:Y:S01]  /*6110*/  SEL R3, RZ, 0xffffffff, P2 ;  /* 0xffffffffff037807 */ /* 0x000fe20001000000 */
[----:B------:R-:W-:Y:S01]  /*6120*/  IMAD.MOV.U32 R47, RZ, RZ, 0x1 ;  /* 0x00000001ff2f7424 */ /* 0x000fe200078e00ff */
[----:B------:R-:W-:Y:S01]  /*6130*/  @P1 LOP3.LUT P2, RZ, R80, 0xff, RZ, 0xc0, !PT ;  /* 0x000000ff50ff1812 */ /* 0x000fe2000784c0ff */
[----:B------:R-:W-:Y:S01]  /*6140*/  IMAD R39, R36, 0x80, R37 ;  /* 0x0000008024277824 */ /* 0x000fe200078e0225 */
[----:B------:R-:W-:Y:S01]  /*6150*/  @P1 SEL R2, RZ, 0xffffffff, P3 ;  /* 0xffffffffff021807 */ /* 0x000fe20001800000 */
[----:B------:R-:W-:Y:S01]  /*6160*/  IMAD R87, R94, -0x10, R92 ;  /* 0xfffffff05e577824 */ /* 0x000fe200078e025c */
[----:B------:R-:W-:Y:S01]  /*6170*/  LOP3.LUT R90, R90, 0x1, RZ, 0x3c, !PT ;  /* 0x000000015a5a7812 */ /* 0x000fe200078e3cff */
[----:B------:R-:W-:Y:S01]  /*6180*/  IMAD.MOV.U32 R46, RZ, RZ, RZ ;  /* 0x000000ffff2e7224 */ /* 0x000fe200078e00ff */
[----:B------:R-:W-:Y:S02]  /*6190*/  @P0 SEL R2, R3, R2, !P2 ;  /* 0x0000000203020207 */ /* 0x000fe40005000000 */
[----:B------:R-:W-:Y:S02]  /*61a0*/  CS2R R74, SRZ ;  /* 0x00000000004a7805 */ /* 0x000fe4000001ff00 */
[----:B------:R-:W-:Y:S02]  /*61b0*/  LEA R99, R36, UR44, 0x3 ;  /* 0x0000002c24637c11 */ /* 0x000fe4000f8e18ff */
[----:B------:R-:W-:Y:S02]  /*61c0*/  CS2R R72, SRZ ;  /* 0x0000000000487805 */ /* 0x000fe4000001ff00 */
[----:B------:R-:W-:Y:S02]  /*61d0*/  @P1 LOP3.LUT R2, R2, 0x1, RZ, 0xc0, !PT ;  /* 0x0000000102021812 */ /* 0x000fe400078ec0ff */
[----:B------:R-:W-:Y:S02]  /*61e0*/  CS2R R66, SRZ ;  /* 0x0000000000427805 */ /* 0x000fe4000001ff00 */
[----:B-1----:R-:W-:Y:S02]  /*61f0*/  SHF.L.U32 R0, R89, 0x1f, RZ ;  /* 0x0000001f59007819 */ /* 0x002fe400000006ff */
[----:B------:R-:W-:Y:S02]  /*6200*/  CS2R R64, SRZ ;  /* 0x0000000000407805 */ /* 0x000fe4000001ff00 */
[----:B------:R-:W-:Y:S02]  /*6210*/  ISETP.NE.U32.OR P5, PT, R2, 0x1, !P1 ;  /* 0x000000010200780c */ /* 0x000fe40004fa5470 */
[----:B------:R-:W-:Y:S02]  /*6220*/  CS2R R58, SRZ ;  /* 0x00000000003a7805 */ /* 0x000fe4000001ff00 */
[----:B------:R-:W-:Y:S02]  /*6230*/  PLOP3.LUT P2, PT, PT, PT, UP1, 0x80, 0x8 ;  /* 0x000000000008781c */ /* 0x000fe40003f4f018 */
[----:B------:R-:W-:Y:S02]  /*6240*/  CS2R R56, SRZ ;  /* 0x0000000000387805 */ /* 0x000fe4000001ff00 */
[----:B------:R-:W-:Y:S02]  /*6250*/  LOP3.LUT P4, R85, R80, 0xff, RZ, 0xc0, !PT ;  /* 0x000000ff50557812 */ /* 0x000fe4000788c0ff */
[----:B------:R-:W-:Y:S02]  /*6260*/  CS2R R50, SRZ ;  /* 0x0000000000327805 */ /* 0x000fe4000001ff00 */
[----:B------:R-:W-:Y:S02]  /*6270*/  SEL R2, RZ, 0xffffffff, P3 ;  /* 0xffffffffff027807 */ /* 0x000fe40001800000 */
[----:B------:R-:W-:Y:S02]  /*6280*/  CS2R R48, SRZ ;  /* 0x0000000000307805 */ /* 0x000fe4000001ff00 */
[----:B------:R-:W-:Y:S02]  /*6290*/  P2R R98, PR, RZ, 0x20 ;  /* 0x00000020ff627803 */ /* 0x000fe40000000000 */
[----:B------:R-:W-:Y:S02]  /*62a0*/  @P5 SHF.L.U32 R4, R90, 0x1f, RZ ;  /* 0x0000001f5a045819 */ /* 0x000fe400000006ff */
[----:B------:R-:W-:Y:S02]  /*62b0*/  @P2 SEL R2, R3, R2, !P4 ;  /* 0x0000000203022207 */ /* 0x000fe40006000000 */
[----:B------:R-:W1:Y:S02]  /*62c0*/  @P5 SYNCS.PHASECHK.TRANS64.TRYWAIT P1, [UR44+0x30], R4 ;  /* 0x00003004ff0055a7 */ /* 0x000e64000802112c */
[----:B------:R-:W-:Y:S04]  /*62d0*/  LOP3.LUT R2, R2, 0x1, RZ, 0xc0, !PT ;  /* 0x0000000102027812 */ /* 0x000fe800078ec0ff */
[----:B------:R-:W-:Y:S04]  /*62e0*/  ISETP.NE.U32.AND P2, PT, R2, 0x1, PT ;  /* 0x000000010200780c */ /* 0x000fe80003f45070 */
[----:B------:R-:W-:Y:S01]  /*62f0*/  P2R R60, PR, RZ, 0x4 ;  /* 0x00000004ff3c7803 */ /* 0x000fe20000000000 */
[----:B------:R2:W4:Y:S01]  /*6300*/  SYNCS.PHASECHK.TRANS64.TRYWAIT P0, [R99+URZ+0xa0], R0 ;  /* 0x0000a000630075a7 */ /* 0x00052200080011ff */
[----:B-1----:R-:W-:Y:S01]  /*6310*/  @P5 SEL R47, RZ, 0x1, !P1 ;  /* 0x00000001ff2f5807 */ /* 0x002fe20004800000 */
[----:B--2---:R-:W-:Y:S06]  /*6320*/  @!P5 BRA `(.L_x_97) ;  /* 0x000000000058d947 */ /* 0x004fec0003800000 */
[----:B------:R-:W-:Y:S01]  /*6330*/  IMAD.MOV.U32 R75, RZ, RZ, RZ ;  /* 0x000000ffff4b7224 */ /* 0x000fe200078e00ff */
[----:B------:R-:W-:Y:S01]  /*6340*/  ISETP.NE.AND P1, PT, R47, RZ, PT ;  /* 0x000000ff2f00720c */ /* 0x000fe20003f25270 */
[----:B------:R-:W-:Y:S01]  /*6350*/  BSSY B0, `(.L_x_98) ;  /* 0x000000c000007945 */ /* 0x000fe20003800000 */
[----:B------:R-:W-:Y:S02]  /*6360*/  CS2R R50, SRZ ;  /* 0x0000000000327805 */ /* 0x000fe4000001ff00 */
[----:B------:R-:W-:Y:S02]  /*6370*/  CS2R R48, SRZ ;  /* 0x0000000000307805 */ /* 0x000fe4000001ff00 */
[----:B------:R-:W-:Y:S02]  /*6380*/  CS2R R58, SRZ ;  /* 0x00000000003a7805 */ /* 0x000fe4000001ff00 */
[----:B------:R-:W-:Y:S02]  /*6390*/  CS2R R56, SRZ ;  /* 0x0000000000387805 */ /* 0x000fe4000001ff00 */
[----:B------:R-:W-:Y:S02]  /*63a0*/  CS2R R66, SRZ ;  /* 0x0000000000427805 */ /* 0x000fe4000001ff00 */
[----:B------:R-:W-:Y:S02]  /*63b0*/  CS2R R64, SRZ ;  /* 0x0000000000407805 */ /* 0x000fe4000001ff00 */
[----:B------:R-:W-:Y:S01]  /*63c0*/  CS2R R72, SRZ ;  /* 0x0000000000487805 */ /* 0x000fe2000001ff00 */
[----:B------:R-:W-:Y:S06]  /*63d0*/  @P1 BRA `(.L_x_99) ;  /* 0x00000000000c1947 */ /* 0x000fec0003800000 */
[----:B------:R-:W-:Y:S04]  /*63e0*/  SHF.L.U32 R3, R90, 0x1f, RZ ;  /* 0x0000001f5a037819 */ /* 0x000fe800000006ff */
[----:B------:R-:W1:Y:S02]  /*63f0*/  SYNCS.PHASECHK.TRANS64.TRYWAIT P1, [UR44+0x30], R3 ;  /* 0x00003003ff0075a7 */ /* 0x000e64000802112c */
[----:B-1----:R-:W-:Y:S05]  /*6400*/  @!P1 BRA `(.L_x_100) ;  /* 0x0000003c00609947 */ /* 0x002fea0003800000 */
.L_x_99:
[----:B------:R-:W-:Y:S05]  /*6410*/  BSYNC B0 ;  /* 0x0000000000007941 */ /* 0x000fea0003800000 */
.L_x_98:
[----:B------:R-:W-:Y:S01]  /*6420*/  ISETP.NE.AND P1, PT, R60, RZ, PT ;  /* 0x000000ff3c00720c */ /* 0x000fe20003f25270 */
[----:B------:R-:W-:Y:S11]  /*6430*/  HFMA2 R46, -RZ, RZ, 0, 5.9604644775390625e-08 ;  /* 0x00000001ff2e7431 */ /* 0x000ff600000001ff */
[----:B------:R-:W-:Y:S01]  /*6440*/  @!UPT UIADD3 URZ, UPT, UPT, URZ, URZ, URZ ;  /* 0x000000fffffff290 */ /* 0x000fe2000fffe0ff */
[----:B------:R2:W1:Y:S04]  /*6450*/  @P1 LDS.128 R48, [R93] ;  /* 0x000000005d301984 */ /* 0x0004680000000c00 */
[----:B------:R2:W1:Y:S04]  /*6460*/  @P1 LDS.128 R56, [R92+0x10] ;  /* 0x000010005c381984 */ /* 0x0004680000000c00 */
[----:B------:R2:W1:Y:S04]  /*6470*/  @P1 LDS.128 R64, [R91+0x20] ;  /* 0x000020005b401984 */ /* 0x0004680000000c00 */
[----:B------:R2:W1:Y:S02]  /*6480*/  @P1 LDS.128 R72, [R87+0x30] ;  /* 0x0000300057481984 */ /* 0x0004640000000c00 */
.L_x_97:
[----:B------:R-:W-:Y:S05]  /*6490*/  BSYNC B1 ;  /* 0x0000000000017941 */ /* 0x000fea0003800000 */
.L_x_96:
[----:B-1----:R-:W-:Y:S04]  /*64a0*/  SHF.R.U32.HI R2, RZ, 0x15, R39 ;  /* 0x00000015ff027819 */ /* 0x002fe80000011627 */
[----:B------:R-:W-:Y:S01]  /*64b0*/  LOP3.LUT P1, RZ, R2, 0x3, R81, 0x48, !PT ;  /* 0x0000000302ff7812 */ /* 0x000fe20007824851 */
[----:B------:R-:W-:Y:S01]  /*64c0*/  @!UPT UIADD3 URZ, UPT, UPT, URZ, URZ, URZ ;  /* 0x000000fffffff290 */ /* 0x000fe2000fffe0ff */
[----:B----4-:R-:W-:Y:S11]  /*64d0*/  @P0 BRA `(.L_x_101) ;  /* 0x0000000000080947 */ /* 0x010ff60003800000 */
[----:B------:R-:W1:Y:S02]  /*64e0*/  SYNCS.PHASECHK.TRANS64.TRYWAIT P0, [R99+URZ+0xa0], R0 ;  /* 0x0000a000630075a7 */ /* 0x000e6400080011ff */
[----:B-1----:R-:W-:Y:S05]  /*64f0*/  @!P0 BRA `(.L_x_102) ;  /* 0x0000003c003c8947 */ /* 0x002fea0003800000 */
.L_x_101:
[----:B------:R-:W-:Y:S05]  /*6500*/  @!P1 BRA `(.L_x_103) ;  /* 0x0000000000409947 */ /* 0x000fea0003800000 */
[----:B------:R-:W4:Y:S01]  /*6510*/  LDCU.64 UR8, c[0x4][0x70] ;  /* 0x01000e00ff0877ac */ /* 0x000f220008000a00 */
[----:B------:R-:W-:Y:S01]  /*6520*/  MOV R3, 0x0 ;  /* 0x0000000000037802 */ /* 0x000fe20000000f00 */
[----:B------:R-:W-:Y:S02]  /*6530*/  HFMA2 R12, -RZ, RZ, 0, 5.9604644775390625e-08 ;  /* 0x00000001ff0c7431 */ /* 0x000fe400000001ff */
[----:B------:R-:W-:Y:S02]  /*6540*/  IMAD.MOV.U32 R8, RZ, RZ, 0x192 ;  /* 0x00000192ff087424 */ /* 0x000fe400078e00ff */
[----:B------:R-:W-:Y:S01]  /*6550*/  IMAD.MOV.U32 R13, RZ, RZ, RZ ;  /* 0x000000ffff0d7224 */ /* 0x000fe200078e00ff */
[----:B------:R-:W5:Y:S01]  /*6560*/  LDCU.64 UR6, c[0x4][0x78] ;  /* 0x01000f00ff0677ac */ /* 0x000f620008000a00 */
[----:B------:R-:W1:Y:S01]  /*6570*/  LDC.64 R2, c[0x4][R3] ;  /* 0x0100000003027b82 */ /* 0x000e620000000a00 */
[----:B------:R-:W2:Y:S01]  /*6580*/  LDCU.64 UR4, c[0x4][0x10] ;  /* 0x01000200ff0477ac */ /* 0x000ea20008000a00 */
[----:B----4-:R-:W-:Y:S01]  /*6590*/  MOV R5, UR9 ;  /* 0x0000000900057c02 */ /* 0x010fe20008000f00 */
[----:B------:R-:W-:Y:S01]  /*65a0*/  IMAD.U32 R4, RZ, RZ, UR8 ;  /* 0x00000008ff047e24 */ /* 0x000fe2000f8e00ff */
[----:B-----5:R-:W-:Y:S01]  /*65b0*/  MOV R7, UR7 ;  /* 0x0000000700077c02 */ /* 0x020fe20008000f00 */
[----:B------:R-:W-:Y:S01]  /*65c0*/  IMAD.U32 R6, RZ, RZ, UR6 ;  /* 0x00000006ff067e24 */ /* 0x000fe2000f8e00ff */
[----:B--2---:R-:W-:Y:S01]  /*65d0*/  MOV R11, UR5 ;  /* 0x00000005000b7c02 */ /* 0x004fe20008000f00 */
[----:B------:R-:W-:Y:S02]  /*65e0*/  IMAD.U32 R10, RZ, RZ, UR4 ;  /* 0x00000004ff0a7e24 */ /* 0x000fe4000f8e00ff */
[----:B------:R-:W-:Y:S07]  /*65f0*/  LEPC R20, `(.L_x_103) ;  /* 0x000000001014794e */ /* 0x000fee0000000000 */
[----:B-1-3--:R-:W-:Y:S05]  /*6600*/  CALL.ABS.NOINC R2 ;  /* 0x0000000002007343 */ /* 0x00afea0003c00000 */
.L_x_103:
[C---:B------:R-:W-:Y:S01]  /*6610*/  SHF.L.U32 R40, R48.reuse, 0x10, RZ ;  /* 0x0000001030287819 */ /* 0x040fe200000006ff */
[----:B------:R-:W-:Y:S05]  /*6620*/  WARPSYNC.ALL ;  /* 0x0000000000007948 */ /* 0x000fea0003800000 */
[----:B------:R-:W-:Y:S01]  /*6630*/  R2UR UR4, R39 ;  /* 0x00000000270472ca */ /* 0x000fe200000e0000 */
[----:B------:R-:W-:Y:S01]  /*6640*/  BSSY.RECONVERGENT B0, `(.L_x_104) ;  /* 0x0000088000007945 */ /* 0x000fe20003800200 */
[----:B------:R-:W-:Y:S02]  /*6650*/  LOP3.LUT R43, R48, 0xffff0000, RZ, 0xc0, !PT ;  /* 0xffff0000302b7812 */ /* 0x000fe400078ec0ff */
[----:B------:R-:W-:Y:S02]  /*6660*/  SHF.L.U32 R42, R49, 0x10, RZ ;  /* 0x00000010312a7819 */ /* 0x000fe400000006ff */
[----:B------:R-:W-:Y:S02]  /*6670*/  SHF.L.U32 R45, R51, 0x10, RZ ;  /* 0x00000010332d7819 */ /* 0x000fe400000006ff */
[----:B------:R-:W-:Y:S02]  /*6680*/  LOP3.LUT R44, R75, 0xffff0000, RZ, 0xc0, !PT ;  /* 0xffff00004b2c7812 */ /* 0x000fe400078ec0ff */
[----:B------:R-:W-:Y:S03]  /*6690*/  ISETP.NE.AND P0, PT, R95, RZ, PT ;  /* 0x000000ff5f00720c */ /* 0x000fe60003f05270 */
[----:B------:R-:W1:Y:S02]  /*66a0*/  LDTM.x32 R4, tmem[UR4] ;  /* 0x00000004000479ee */ /* 0x000e6400082c0000 */
[C---:B-1-3--:R-:W-:Y:S01]  /*66b0*/  FMUL R0, R38.reuse, R4 ;  /* 0x0000000426007220 */ /* 0x04afe20000400000 */
[C---:B------:R-:W-:Y:S01]  /*66c0*/  FMUL R2, R38.reuse, R5 ;  /* 0x0000000526027220 */ /* 0x040fe20000400000 */
[C---:B------:R-:W-:Y:S01]  /*66d0*/  FMUL R3, R38.reuse, R6 ;  /* 0x0000000626037220 */ /* 0x040fe20000400000 */
[----:B------:R-:W-:Y:S01]  /*66e0*/  FMUL R7, R38, R7 ;  /* 0x0000000726077220 */ /* 0x000fe20000400000 */
[----:B------:R-:W-:Y:S01]  /*66f0*/  FFMA R0, R41, R40, R0 ;  /* 0x0000002829007223 */ /* 0x000fe20000000000 */
[----:B------:R-:W-:Y:S01]  /*6700*/  LOP3.LUT R40, R49, 0xffff0000, RZ, 0xc0, !PT ;  /* 0xffff000031287812 */ /* 0x000fe200078ec0ff */
[C---:B------:R-:W-:Y:S01]  /*6710*/  FFMA R2, R41.reuse, R43, R2 ;  /* 0x0000002b29027223 */ /* 0x040fe20000000002 */
[C---:B------:R-:W-:Y:S01]  /*6720*/  SHF.L.U32 R43, R50.reuse, 0x10, RZ ;  /* 0x00000010322b7819 */ /* 0x040fe200000006ff */
[C---:B------:R-:W-:Y:S01]  /*6730*/  FFMA R3, R41.reuse, R42, R3 ;  /* 0x0000002a29037223 */ /* 0x040fe20000000003 */
[----:B------:R-:W-:Y:S01]  /*6740*/  LOP3.LUT R42, R50, 0xffff0000, RZ, 0xc0, !PT ;  /* 0xffff0000322a7812 */ /* 0x000fe200078ec0ff */
[----:B------:R-:W-:Y:S01]  /*6750*/  FMUL R4, R38, R8 ;  /* 0x0000000826047220 */ /* 0x000fe20000400000 */
[----:B------:R-:W-:Y:S01]  /*6760*/  F2FP.BF16.F32.PACK_AB R52, R2, R0 ;  /* 0x000000000234723e */ /* 0x000fe200000010ff */
[----:B------:R-:W-:Y:S01]  /*6770*/  FFMA R7, R41, R40, R7 ;  /* 0x0000002829077223 */ /* 0x000fe20000000007 */
[----:B------:R-:W-:Y:S01]  /*6780*/  LOP3.LUT R40, R51, 0xffff0000, RZ, 0xc0, !PT ;  /* 0xffff000033287812 */ /* 0x000fe200078ec0ff */
[C---:B------:R-:W-:Y:S01]  /*6790*/  FMUL R5, R38.reuse, R9 ;  /* 0x0000000926057220 */ /* 0x040fe20000400000 */
[C---:B------:R-:W-:Y:S01]  /*67a0*/  FMUL R6, R38.reuse, R10 ;  /* 0x0000000a26067220 */ /* 0x040fe20000400000 */
[----:B------:R-:W-:Y:S01]  /*67b0*/  FMUL R11, R38, R11 ;  /* 0x0000000b260b7220 */ /* 0x000fe20000400000 */
[----:B------:R-:W-:Y:S01]  /*67c0*/  F2FP.BF16.F32.PACK_AB R53, R7, R3 ;  /* 0x000000030735723e */ /* 0x000fe200000010ff */
[C---:B------:R-:W-:Y:S01]  /*67d0*/  FFMA R4, R41.reuse, R43, R4 ;  /* 0x0000002b29047223 */ /* 0x040fe20000000004 */
[C---:B------:R-:W-:Y:S01]  /*67e0*/  SHF.L.U32 R43, R56.reuse, 0x10, RZ ;  /* 0x00000010382b7819 */ /* 0x040fe200000006ff */
[----:B------:R-:W-:Y:S01]  /*67f0*/  FFMA R5, R41, R42, R5 ;  /* 0x0000002a29057223 */ /* 0x000fe20000000005 */
[----:B------:R-:W-:Y:S01]  /*6800*/  LOP3.LUT R42, R57, 0xffff0000, RZ, 0xc0, !PT ;  /* 0xffff0000392a7812 */ /* 0x000fe200078ec0ff */
[----:B------:R-:W-:Y:S01]  /*6810*/  FFMA R6, R41, R45, R6 ;  /* 0x0000002d29067223 */ /* 0x000fe20000000006 */
[----:B------:R-:W-:Y:S01]  /*6820*/  SHF.L.U32 R45, R57, 0x10, RZ ;  /* 0x00000010392d7819 */ /* 0x000fe200000006ff */
[----:B------:R-:W-:Y:S01]  /*6830*/  FFMA R11, R41, R40, R11 ;  /* 0x00000028290b7223 */ /* 0x000fe2000000000b */
[----:B------:R-:W-:Y:S01]  /*6840*/  LOP3.LUT R40, R56, 0xffff0000, RZ, 0xc0, !PT ;  /* 0xffff000038287812 */ /* 0x000fe200078ec0ff */
[C---:B------:R-:W-:Y:S01]  /*6850*/  FMUL R8, R38.reuse, R12 ;  /* 0x0000000c26087220 */ /* 0x040fe20000400000 */
[----:B------:R-:W-:Y:S01]  /*6860*/  F2FP.BF16.F32.PACK_AB R54, R5, R4 ;  /* 0x000000040536723e */ /* 0x000fe200000010ff */
[C---:B------:R-:W-:Y:S01]  /*6870*/  FMUL R9, R38.reuse, R13 ;  /* 0x0000000d26097220 */ /* 0x040fe20000400000 */
[----:B------:R-:W-:Y:S01]  /*6880*/  F2FP.BF16.F32.PACK_AB R55, R11, R6 ;  /* 0x000000060b37723e */ /* 0x000fe200000010ff */
[C---:B------:R-:W-:Y:S01]  /*6890*/  FMUL R10, R38.reuse, R14 ;  /* 0x0000000e260a7220 */ /* 0x040fe20000400000 */
[----:B------:R-:W-:Y:S01]  /*68a0*/  FMUL R15, R38, R15 ;  /* 0x0000000f260f7220 */ /* 0x000fe20000400000 */
[----:B------:R-:W-:Y:S01]  /*68b0*/  FFMA R8, R41, R43, R8 ;  /* 0x0000002b29087223 */ /* 0x000fe20000000008 */
[----:B------:R-:W-:Y:S01]  /*68c0*/  SHF.L.U32 R43, R59, 0x10, RZ ;  /* 0x000000103b2b7819 */ /* 0x000fe200000006ff */
[C---:B------:R-:W-:Y:S01]  /*68d0*/  FFMA R9, R41.reuse, R40, R9 ;  /* 0x0000002829097223 */ /* 0x040fe20000000009 */
[C---:B------:R-:W-:Y:S01]  /*68e0*/  SHF.L.U32 R40, R58.reuse, 0x10, RZ ;  /* 0x000000103a287819 */ /* 0x040fe200000006ff */
        /* <DEDUP_REMOVED lines=8> */
[----:B------:R-:W-:Y:S01]  /*6970*/  FMUL R14, R38, R18 ;  /* 0x00000012260e7220 */ /* 0x000fe20000400000 */
[----:B------:R-:W-:Y:S01]  /*6980*/  FFMA R12, R41, R40, R12 ;  /* 0x00000028290c7223 */ /* 0x000fe2000000000c */
[----:B------:R-:W-:Y:S01]  /*6990*/  LOP3.LUT R40, R59, 0xffff0000, RZ, 0xc0, !PT ;  /* 0xffff00003b287812 */ /* 0x000fe200078ec0ff */
[C---:B------:R-:W-:Y:S01]  /*69a0*/  FFMA R13, R41.reuse, R42, R13 ;  /* 0x0000002a290d7223 */ /* 0x040fe2000000000d */
[----:B------:R-:W-:Y:S01]  /*69b0*/  LOP3.LUT R42, R64, 0xffff0000, RZ, 0xc0, !PT ;  /* 0xffff0000402a7812 */ /* 0x000fe200078ec0ff */
[----:B------:R-:W-:Y:S01]  /*69c0*/  FMUL R19, R38, R19 ;  /* 0x0000001326137220 */ /* 0x000fe20000400000 */
[----:B------:R-:W-:Y:S01]  /*69d0*/  FFMA R14, R41, R43, R14 ;  /* 0x0000002b290e7223 */ /* 0x000fe2000000000e */
[----:B------:R-:W-:Y:S01]  /*69e0*/  SHF.L.U32 R43, R64, 0x10, RZ ;  /* 0x00000010402b7819 */ /* 0x000fe200000006ff */
[----:B------:R1:W-:Y:S01]  /*69f0*/  STS.128 [R93], R52 ;  /* 0x000000345d007388 */ /* 0x0003e20000000c00 */
[----:B------:R-:W-:Y:S01]  /*6a00*/  F2FP.BF16.F32.PACK_AB R70, R13, R12 ;  /* 0x0000000c0d46723e */ /* 0x000fe200000010ff */
[C---:B------:R-:W-:Y:S01]  /*6a10*/  FMUL R16, R38.reuse, R20 ;  /* 0x0000001426107220 */ /* 0x040fe20000400000 */
        /* <DEDUP_REMOVED lines=8> */
[C---:B------:R-:W-:Y:S01]  /*6aa0*/  FFMA R17, R41.reuse, R42, R17 ;  /* 0x0000002a29117223 */ /* 0x040fe20000000011 */
[----:B------:R-:W-:Y:S01]  /*6ab0*/  FFMA R18, R41, R45, R18 ;  /* 0x0000002d29127223 */ /* 0x000fe20000000012 */
[----:B------:R1:W-:Y:S01]  /*6ac0*/  STS.128 [R92+0x10], R68 ;  /* 0x000010445c007388 */ /* 0x0003e20000000c00 */
[----:B------:R-:W-:Y:S01]  /*6ad0*/  SHF.L.U32 R45, R67, 0x10, RZ ;  /* 0x00000010432d7819 */ /* 0x000fe200000006ff */
[----:B------:R-:W-:Y:S01]  /*6ae0*/  FFMA R23, R41, R40, R23 ;  /* 0x0000002829177223 */ /* 0x000fe20000000017 */
[----:B------:R-:W-:Y:S01]  /*6af0*/  LOP3.LUT R40, R66, 0xffff0000, RZ, 0xc0, !PT ;  /* 0xffff000042287812 */ /* 0x000fe200078ec0ff */
[C---:B------:R-:W-:Y:S01]  /*6b00*/  FMUL R20, R38.reuse, R24 ;  /* 0x0000001826147220 */ /* 0x040fe20000400000 */
[----:B------:R-:W-:Y:S01]  /*6b10*/  LOP3.LUT R42, R67, 0xffff0000, RZ, 0xc0, !PT ;  /* 0xffff0000432a7812 */ /* 0x000fe200078ec0ff */
[C---:B------:R-:W-:Y:S01]  /*6b20*/  FMUL R21, R38.reuse, R25 ;  /* 0x0000001926157220 */ /* 0x040fe20000400000 */
[----:B------:R-:W-:Y:S01]  /*6b30*/  F2FP.BF16.F32.PACK_AB R100, R17, R16 ;  /* 0x000000101164723e */ /* 0x000fe200000010ff */
[C---:B------:R-:W-:Y:S01]  /*6b40*/  FMUL R22, R38.reuse, R26 ;  /* 0x0000001a26167220 */ /* 0x040fe20000400000 */
[----:B------:R-:W-:Y:S01]  /*6b50*/  FMUL R27, R38, R27 ;  /* 0x0000001b261b7220 */ /* 0x000fe20000400000 */
[C---:B------:R-:W-:Y:S01]  /*6b60*/  FFMA R20, R41.reuse, R43, R20 ;  /* 0x0000002b29147223 */ /* 0x040fe20000000014 */
[C---:B------:R-:W-:Y:S01]  /*6b70*/  FFMA R21, R41.reuse, R40, R21 ;  /* 0x0000002829157223 */ /* 0x040fe20000000015 */
[C---:B------:R-:W-:Y:S01]  /*6b80*/  FFMA R22, R41.reuse, R45, R22 ;  /* 0x0000002d29167223 */ /* 0x040fe20000000016 */
[----:B------:R-:W-:Y:S01]  /*6b90*/  FFMA R27, R41, R42, R27 ;  /* 0x0000002a291b7223 */ /* 0x000fe2000000001b */
[----:B------:R-:W-:Y:S01]  /*6ba0*/  SHF.L.U32 R40, R72, 0x10, RZ ;  /* 0x0000001048287819 */ /* 0x000fe200000006ff */
[----:B------:R-:W-:Y:S01]  /*6bb0*/  FMUL R24, R38, R28 ;  /* 0x0000001c26187220 */ /* 0x000fe20000400000 */
[----:B------:R-:W-:Y:S01]  /*6bc0*/  LOP3.LUT R42, R72, 0xffff0000, RZ, 0xc0, !PT ;  /* 0xffff0000482a7812 */ /* 0x000fe200078ec0ff */
[C---:B------:R-:W-:Y:S01]  /*6bd0*/  FMUL R25, R38.reuse, R29 ;  /* 0x0000001d26197220 */ /* 0x040fe20000400000 */
[----:B------:R-:W-:Y:S01]  /*6be0*/  SHF.L.U32 R43, R73, 0x10, RZ ;  /* 0x00000010492b7819 */ /* 0x000fe200000006ff */
[C---:B------:R-:W-:Y:S01]  /*6bf0*/  FMUL R26, R38.reuse, R30 ;  /* 0x0000001e261a7220 */ /* 0x040fe20000400000 */
[C---:B------:R-:W-:Y:S01]  /*6c00*/  FFMA R24, R41.reuse, R40, R24 ;  /* 0x0000002829187223 */ /* 0x040fe20000000018 */
[----:B------:R-:W-:Y:S01]  /*6c10*/  FFMA R25, R41, R42, R25 ;  /* 0x0000002a29197223 */ /* 0x000fe20000000019 */
[----:B------:R-:W-:Y:S01]  /*6c20*/  LOP3.LUT R40, R73, 0xffff0000, RZ, 0xc0, !PT ;  /* 0xffff000049287812 */ /* 0x000fe200078ec0ff */
[----:B------:R-:W-:Y:S01]  /*6c30*/  FFMA R26, R41, R43, R26 ;  /* 0x0000002b291a7223 */ /* 0x000fe2000000001a */
[----:B------:R-:W-:Y:S01]  /*6c40*/  FMUL R31, R38, R31 ;  /* 0x0000001f261f7220 */ /* 0x000fe20000400000 */
[----:B------:R-:W-:Y:S01]  /*6c50*/  SHF.L.U32 R43, R74, 0x10, RZ ;  /* 0x000000104a2b7819 */ /* 0x000fe200000006ff */
[----:B------:R-:W-:Y:S01]  /*6c60*/  FMUL R28, R38, R32 ;  /* 0x00000020261c7220 */ /* 0x000fe20000400000 */
[----:B------:R-:W-:Y:S01]  /*6c70*/  LOP3.LUT R42, R74, 0xffff0000, RZ, 0xc0, !PT ;  /* 0xffff00004a2a7812 */ /* 0x000fe200078ec0ff */
[C---:B------:R-:W-:Y:S01]  /*6c80*/  FMUL R29, R38.reuse, R33 ;  /* 0x00000021261d7220 */ /* 0x040fe20000400000 */
[----:B------:R-:W-:Y:S01]  /*6c90*/  SHF.L.U32 R45, R75, 0x10, RZ ;  /* 0x000000104b2d7819 */ /* 0x000fe200000006ff */
[C---:B------:R-:W-:Y:S01]  /*6ca0*/  FMUL R30, R38.reuse, R34 ;  /* 0x00000022261e7220 */ /* 0x040fe20000400000 */
[----:B------:R-:W-:Y:S01]  /*6cb0*/  FFMA R31, R41, R40, R31 ;  /* 0x00000028291f7223 */ /* 0x000fe2000000001f */
[----:B------:R-:W-:Y:S01]  /*6cc0*/  FMUL R35, R38, R35 ;  /* 0x0000002326237220 */ /* 0x000fe20000400000 */
[----:B------:R-:W-:Y:S01]  /*6cd0*/  F2FP.BF16.F32.PACK_AB R101, R23, R18 ;  /* 0x000000121765723e */ /* 0x000fe200000010ff */
[----:B------:R-:W-:Y:S01]  /*6ce0*/  FFMA R28, R41, R43, R28 ;  /* 0x0000002b291c7223 */ /* 0x000fe2000000001c */
[----:B------:R-:W-:Y:S01]  /*6cf0*/  F2FP.BF16.F32.PACK_AB R102, R21, R20 ;  /* 0x000000141566723e */ /* 0x000fe200000010ff */
[----:B------:R-:W-:Y:S01]  /*6d00*/  FFMA R29, R41, R42, R29 ;  /* 0x0000002a291d7223 */ /* 0x000fe2000000001d */
[----:B------:R-:W-:Y:S01]  /*6d10*/  F2FP.BF16.F32.PACK_AB R103, R27, R22 ;  /* 0x000000161b67723e */ /* 0x000fe200000010ff */
[C---:B------:R-:W-:Y:S01]  /*6d20*/  FFMA R30, R41.reuse, R45, R30 ;  /* 0x0000002d291e7223 */ /* 0x040fe2000000001e */
[----:B------:R-:W-:Y:S01]  /*6d30*/  FFMA R35, R41, R44, R35 ;  /* 0x0000002c29237223 */ /* 0x000fe20000000023 */
[----:B------:R-:W-:Y:S02]  /*6d40*/  F2FP.BF16.F32.PACK_AB R104, R25, R24 ;  /* 0x000000181968723e */ /* 0x000fe400000010ff */
[----:B------:R1:W-:Y:S01]  /*6d50*/  STS.128 [R91+0x20], R100 ;  /* 0x000020645b007388 */ /* 0x0003e20000000c00 */
[----:B------:R-:W-:Y:S02]  /*6d60*/  F2FP.BF16.F32.PACK_AB R105, R31, R26 ;  /* 0x0000001a1f69723e */ /* 0x000fe400000010ff */
[----:B------:R-:W-:Y:S02]  /*6d70*/  F2FP.BF16.F32.PACK_AB R106, R29, R28 ;  /* 0x0000001c1d6a723e */ /* 0x000fe400000010ff */
[----:B------:R-:W-:Y:S05]  /*6d80*/  F2FP.BF16.F32.PACK_AB R107, R35, R30 ;  /* 0x0000001e236b723e */ /* 0x000fea00000010ff */
[----:B------:R1:W-:Y:S01]  /*6d90*/  STS.128 [R87+0x30], R104 ;  /* 0x0000306857007388 */ /* 0x0003e20000000c00 */
[----:B------:R-:W-:Y:S01]  /*6da0*/  @!PT LDS RZ, [RZ] ;  /* 0x00000000fffff984 */ /* 0x000fe20000000800 */
[----:B------:R-:W-:Y:S01]  /*6db0*/  @!PT LDS RZ, [RZ] ;  /* 0x00000000fffff984 */ /* 0x000fe20000000800 */
[----:B------:R-:W-:Y:S01]  /*6dc0*/  @!PT LDS RZ, [RZ] ;  /* 0x00000000fffff984 */ /* 0x000fe20000000800 */
[----:B------:R-:W-:Y:S01]  /*6dd0*/  @!PT LDS RZ, [RZ] ;  /* 0x00000000fffff984 */ /* 0x000fe20000000800 */
[----:B------:R3:W-:Y:S07]  /*6de0*/  MEMBAR.ALL.CTA ;  /* 0x0000000000007992 */ /* 0x0007ee0000008000 */
[----:B---3--:R-:W3:Y:S02]  /*6df0*/  FENCE.VIEW.ASYNC.S ;  /* 0x00000000000073c6 */ /* 0x008ee40000000000 */
[----:B---3--:R-:W-:Y:S06]  /*6e00*/  BAR.SYNC.DEFER_BLOCKING 0x1, 0x80 ;  /* 0x0042000000007b1d */ /* 0x008fec0000010000 */
[----:B------:R-:W-:Y:S05]  /*6e10*/  @P0 BRA `(.L_x_105) ;  /* 0x0000000000280947 */ /* 0x000fea0003800000 */
[----:B------:R-:W3:Y:S01]  /*6e20*/  LDCU.64 UR6, c[0x0][0x348] ;  /* 0x00006900ff0677ac */ /* 0x000ee20008000a00 */
[----:B------:R-:W-:Y:S01]  /*6e30*/  UIADD3 UR4, UPT, UPT, UR44, 0x200, URZ ;  /* 0x000002002c047890 */ /* 0x000fe2000fffe0ff */
[----:B------:R-:W-:Y:S05]  /*6e40*/  UMOV UR51, UR36 ;  /* 0x0000002400337c82 */ /* 0x000fea0008000000 */
[----:B------:R-:W-:Y:S04]  /*6e50*/  MOV R84, UR4 ;  /* 0x0000000400547c02 */ /* 0x000fe80008000f00 */
[----:B------:R-:W-:Y:S01]  /*6e60*/  R2UR UR48, R84 ;  /* 0x00000000543072ca */ /* 0x000fe200000e0000 */
[----:B---3--:R-:W-:Y:S04]  /*6e70*/  UIADD3 UR4, UP0, UPT, UR6, 0x680, URZ ;  /* 0x0000068006047890 */ /* 0x008fe8000ff1e0ff */
[----:B------:R-:W-:Y:S09]  /*6e80*/  UIADD3.X UR5, UPT, UPT, URZ, UR7, URZ, UP0, !UPT ;  /* 0x00000007ff057290 */ /* 0x000ff200087fe4ff */
[----:B------:R3:W-:Y:S01]  /*6e90*/  UTMASTG.3D [UR48], [UR4] ;  /* 0x00000030040073b5 */ /* 0x0007e20008010000 */
[----:B------:R0:W-:Y:S01]  /*6ea0*/  UTMACMDFLUSH ;  /* 0x00000000000079b7 */ /* 0x0001e20000000000 */
[----:B---3--:R-:W-:Y:S04]  /*6eb0*/  DEPBAR.LE SB0, 0x1 ;  /* 0x000080400000791a */ /* 0x008fe80000000000 */
.L_x_105:
[----:B------:R-:W-:Y:S05]  /*6ec0*/  BSYNC.RECONVERGENT B0 ;  /* 0x0000000000007941 */ /* 0x000fea0003800200 */
.L_x_104:
[----:B------:R-:W-:Y:S01]  /*6ed0*/  BAR.SYNC.DEFER_BLOCKING 0x1, 0x80 ;  /* 0x0042000000007b1d */ /* 0x000fe20000010000 */
[----:B------:R-:W-:Y:S01]  /*6ee0*/  ISETP.NE.AND P1, PT, R98, RZ, PT ;  /* 0x000000ff6200720c */ /* 0x000fe20003f25270 */
[----:B------:R-:W-:Y:S01]  /*6ef0*/  UISETP.NE.AND UP0, UPT, UR52, URZ, UPT ;  /* 0x000000ff3400728c */ /* 0x000fe2000bf05270 */
[----:B------:R-:W-:Y:S11]  /*6f00*/  LEA R3, R46, UR44, 0x3 ;  /* 0x0000002c2e037c11 */ /* 0x000ff6000f8e18ff */
[----:B------:R-:W-:Y:S01]  /*6f10*/  @P1 SHF.L.U32 R2, R90, 0x1f, RZ ;  /* 0x0000001f5a021819 */ /* 0x000fe200000006ff */
[----:B------:R-:W-:Y:S06]  /*6f20*/  BRA.U !UP0, `(.L_x_106) ;  /* 0x0000000108247547 */ /* 0x000fec000b800000 */
[----:B------:R-:W-:Y:S01]  /*6f30*/  IMAD.U32 R5, RZ, RZ, UR46 ;  /* 0x0000002eff057e24 */ /* 0x000fe2000f8e00ff */
[----:B------:R-:W-:Y:S01]  /*6f40*/  MOV R0, UR47 ;  /* 0x0000002f00007c02 */ /* 0x000fe20008000f00 */
[----:B------:R-:W-:Y:S03]  /*6f50*/  UIADD3 UR4, UPT, UPT, UR46, 0x1, URZ ;  /* 0x000000012e047890 */ /* 0x000fe6000fffe0ff */
[----:B------:R-:W-:Y:S01]  /*6f60*/  @P1 LEA R5, R5, UR44, 0x3 ;  /* 0x0000002c05051c11 */ /* 0x000fe2000f8e18ff */
[----:B------:R-:W-:Y:S04]  /*6f70*/  UISETP.NE.AND UP0, UPT, UR4, 0x4, UPT ;  /* 0x000000040400788c */ /* 0x000fe8000bf05270 */
[----:B------:R-:W-:Y:S01]  /*6f80*/  @P1 VIADD R5, R5, 0x50 ;  /* 0x0000005005051836 */ /* 0x000fe20000000000 */
[----:B------:R-:W-:Y:S04]  /*6f90*/  USEL UR46, UR4, URZ, UP0 ;  /* 0x000000ff042e7287 */ /* 0x000fe80008000000 */
[----:B------:R-:W-:Y:S04]  /*6fa0*/  @P1 PRMT R0, R0, 0x654, R5 ;  /* 0x0000065400001816 */ /* 0x000fe80000000005 */
[----:B------:R3:W-:Y:S04]  /*6fb0*/  @P1 SYNCS.ARRIVE.TRANS64.RED.A1T0 RZ, [R0+URZ], RZ ;  /* 0x000000ff00ff19a7 */ /* 0x0007e800081004ff */
.L_x_106:
[----:B------:R-:W4:Y:S01]  /*6fc0*/  @P1 SYNCS.PHASECHK.TRANS64.TRYWAIT P0, [R3+URZ+0x30], R2 ;  /* 0x00003002030015a7 */ /* 0x000f2200080011ff */
[----:B------:R-:W-:Y:S01]  /*6fd0*/  BSSY B1, `(.L_x_107) ;  /* 0x0000016000017945 */ /* 0x000fe20003800000 */
[----:B----4-:R-:W-:Y:S03]  /*6fe0*/  @P1 SEL R47, RZ, 0x1, !P0 ;  /* 0x00000001ff2f1807 */ /* 0x010fe60004000000 */
[----:B------:R-:W-:Y:S05]  /*6ff0*/  @!P1 BRA `(.L_x_108) ;  /* 0x00000000004c9947 */ /* 0x000fea0003800000 */
[----:B------:R-:W-:Y:S01]  /*7000*/  ISETP.NE.AND P0, PT, R47, RZ, PT ;  /* 0x000000ff2f00720c */ /* 0x000fe20003f05270 */
[----:B------:R-:W-:Y:S01]  /*7010*/  BSSY B0, `(.L_x_109) ;  /* 0x000000b000007945 */ /* 0x000fe20003800000 */
[----:B------:R-:W-:Y:S11]  /*7020*/  ISETP.NE.AND P1, PT, R60, RZ, PT ;  /* 0x000000ff3c00720c */ /* 0x000ff60003f25270 */
[----:B------:R-:W-:Y:S02]  /*7030*/  @!UPT UIADD3 URZ, UPT, UPT, URZ, URZ, URZ ;  /* 0x000000fffffff290 */ /* 0x000fe4000fffe0ff */
[C---:B------:R-:W-:Y:S01]  /*7040*/  @P1 IMAD R6, R46.reuse, 0x2000, R93 ;  /* 0x000020002e061824 */ /* 0x040fe200078e025d */
[C---:B------:R-:W-:Y:S01]  /*7050*/  @P1 LEA R4, R46.reuse, R91, 0xd ;  /* 0x0000005b2e041211 */ /* 0x040fe200078e68ff */
[C---:B------:R-:W-:Y:S02]  /*7060*/  @P1 IMAD R5, R46.reuse, 0x2000, R92 ;  /* 0x000020002e051824 */ /* 0x040fe400078e025c */
[----:B------:R-:W-:Y:S01]  /*7070*/  @P1 IMAD R2, R46, 0x2000, R87 ;  /* 0x000020002e021824 */ /* 0x000fe200078e0257 */
[----:B------:R-:W-:Y:S06]  /*7080*/  @P0 BRA `(.L_x_110) ;  /* 0x00000000000c0947 */ /* 0x000fec0003800000 */
[----:B---3--:R-:W-:Y:S04]  /*7090*/  SHF.L.U32 R0, R90, 0x1f, RZ ;  /* 0x0000001f5a007819 */ /* 0x008fe800000006ff */
[----:B------:R-:W3:Y:S02]  /*70a0*/  SYNCS.PHASECHK.TRANS64.TRYWAIT P0, [R3+URZ+0x30], R0 ;  /* 0x00003000030075a7 */ /* 0x000ee400080011ff */
[----:B---3--:R-:W-:Y:S05]  /*70b0*/  @!P0 BRA `(.L_x_111) ;  /* 0x0000003000608947 */ /* 0x008fea0003800000 */
.L_x_110:
[----:B------:R-:W-:Y:S05]  /*70c0*/  BSYNC B0 ;  /* 0x0000000000007941 */ /* 0x000fea0003800000 */
.L_x_109:
[----:B------:R-:W-:Y:S02]  /*70d0*/  ISETP.NE.AND P0, PT, R60, RZ, PT ;  /* 0x000000ff3c00720c */ /* 0x000fe40003f05270 */
[----:B------:R-:W-:Y:S11]  /*70e0*/  IADD3 R46, PT, PT, R46, 0x1, RZ ;  /* 0x000000012e2e7810 */ /* 0x000ff60007ffe0ff */
[----:B------:R4:W1:Y:S04]  /*70f0*/  @P0 LDS.128 R48, [R6] ;  /* 0x0000000006300984 */ /* 0x0008680000000c00 */
[----:B------:R4:W1:Y:S04]  /*7100*/  @P0 LDS.128 R56, [R5+0x10] ;  /* 0x0000100005380984 */ /* 0x0008680000000c00 */
[----:B------:R4:W1:Y:S04]  /*7110*/  @P0 LDS.128 R64, [R4+0x20] ;  /* 0x0000200004400984 */ /* 0x0008680000000c00 */
[----:B------:R4:W1:Y:S02]  /*7120*/  @P0 LDS.128 R72, [R2+0x30] ;  /* 0x0000300002480984 */ /* 0x0008640000000c00 */
.L_x_108:
[----:B------:R-:W-:Y:S05]  /*7130*/  BSYNC B1 ;  /* 0x0000000000017941 */ /* 0x000fea0003800000 */
.L_x_107:
[----:B---3--:R-:W-:Y:S05]  /*7140*/  VIADD R0, R39, 0x20 ;  /* 0x0000002027007836 */ /* 0x008fea0000000000 */
[----:B------:R-:W-:Y:S04]  /*7150*/  SHF.R.U32.HI R0, RZ, 0x15, R0 ;  /* 0x00000015ff007819 */ /* 0x000fe80000011600 */
[----:B------:R-:W-:Y:S11]  /*7160*/  LOP3.LUT P0, RZ, R0, 0x3, R81, 0x48, !PT ;  /* 0x0000000300ff7812 */ /* 0x000ff60007804851 */
[----:B------:R-:W-:Y:S02]  /*7170*/  @!UPT UIADD3 URZ, UPT, UPT, URZ, URZ, URZ ;  /* 0x000000fffffff290 */ /* 0x000fe4000fffe0ff */
[----:B------:R-:W-:Y:S05]  /*7180*/  @!P0 BRA `(.L_x_112) ;  /* 0x0000000000408947 */ /* 0x000fea0003800000 */
[----:B------:R-:W3:Y:S01]  /*7190*/  LDCU.64 UR8, c[0x4][0x70] ;  /* 0x01000e00ff0877ac */ /* 0x000ee20008000a00 */
[----:B------:R-:W-:Y:S01]  /*71a0*/  MOV R3, 0x0 ;  /* 0x0000000000037802 */ /* 0x000fe20000000f00 */
[----:B------:R-:W-:Y:S02]  /*71b0*/  HFMA2 R12, -RZ, RZ, 0, 5.9604644775390625e-08 ;  /* 0x00000001ff0c7431 */ /* 0x000fe400000001ff */
[----:B------:R-:W-:Y:S02]  /*71c0*/  IMAD.MOV.U32 R8, RZ, RZ, 0x192 ;  /* 0x00000192ff087424 */ /* 0x000fe400078e00ff */
[----:B------:R-:W-:Y:S01]  /*71d0*/  IMAD.MOV.U32 R13, RZ, RZ, RZ ;  /* 0x000000ffff0d7224 */ /* 0x000fe200078e00ff */
[----:B------:R-:W5:Y:S01]  /*71e0*/  LDCU.64 UR6, c[0x4][0x78] ;  /* 0x01000f00ff0677ac */ /* 0x000f620008000a00 */
[----:B----4-:R-:W4:Y:S01]  /*71f0*/  LDC.64 R2, c[0x4][R3] ;  /* 0x0100000003027b82 */ /* 0x010f220000000a00 */
[----:B------:R-:W2:Y:S01]  /*7200*/  LDCU.64 UR4, c[0x4][0x10] ;  /* 0x01000200ff0477ac */ /* 0x000ea20008000a00 */
[----:B---3--:R-:W-:Y:S01]  /*7210*/  MOV R5, UR9 ;  /* 0x0000000900057c02 */ /* 0x008fe20008000f00 */
[----:B------:R-:W-:Y:S01]  /*7220*/  IMAD.U32 R4, RZ, RZ, UR8 ;  /* 0x00000008ff047e24 */ /* 0x000fe2000f8e00ff */
[----:B-----5:R-:W-:Y:S01]  /*7230*/  MOV R7, UR7 ;  /* 0x0000000700077c02 */ /* 0x020fe20008000f00 */
[----:B------:R-:W-:Y:S01]  /*7240*/  IMAD.U32 R6, RZ, RZ, UR6 ;  /* 0x00000006ff067e24 */ /* 0x000fe2000f8e00ff */
[----:B--2---:R-:W-:Y:S01]  /*7250*/  MOV R11, UR5 ;  /* 0x00000005000b7c02 */ /* 0x004fe20008000f00 */
[----:B------:R-:W-:Y:S02]  /*7260*/  IMAD.U32 R10, RZ, RZ, UR4 ;  /* 0x00000004ff0a7e24 */ /* 0x000fe4000f8e00ff */
[----:B------:R-:W-:Y:S07]  /*7270*/  LEPC R20, `(.L_x_112) ;  /* 0x000000001014794e */ /* 0x000fee0000000000 */
[----:B-1--4-:R-:W-:Y:S05]  /*7280*/  CALL.ABS.NOINC R2 ;  /* 0x0000000002007343 */ /* 0x012fea0003c00000 */
.L_x_112:
[C---:B-1----:R-:W-:Y:S01]  /*7290*/  SHF.L.U32 R40, R48.reuse, 0x10, RZ ;  /* 0x0000001030287819 */ /* 0x042fe200000006ff */
[----:B------:R-:W-:Y:S05]  /*72a0*/  WARPSYNC.ALL ;  /* 0x0000000000007948 */ /* 0x000fea0003800000 */
[----:B------:R-:W-:Y:S01]  /*72b0*/  R2UR UR4, R39 ;  /* 0x00000000270472ca */ /* 0x000fe200000e0000 */
[----:B------:R-:W-:Y:S01]  /*72c0*/  BSSY.RECONVERGENT B0, `(.L_x_113) ;  /* 0x0000090000007945 */ /* 0x000fe20003800200 */
[----:B------:R-:W-:Y:S02]  /*72d0*/  LOP3.LUT R43, R48, 0xffff0000, RZ, 0xc0, !PT ;  /* 0xffff0000302b7812 */ /* 0x000fe400078ec0ff */
[----:B------:R-:W-:Y:S02]  /*72e0*/  LOP3.LUT R42, R49, 0xffff0000, RZ, 0xc0, !PT ;  /* 0xffff0000312a7812 */ /* 0x000fe400078ec0ff */
[----:B------:R-:W-:Y:S02]  /*72f0*/  SHF.L.U32 R45, R51, 0x10, RZ ;  /* 0x00000010332d7819 */ /* 0x000fe400000006ff */
[----:B------:R-:W-:Y:S02]  /*7300*/  ISETP.NE.AND P6, PT, R98, RZ, PT ;  /* 0x000000ff6200720c */ /* 0x000fe40003fc5270 */
[----:B------:R-:W-:Y:S02]  /*7310*/  MOV R52, UR46 ;  /* 0x0000002e00347c02 */ /* 0x000fe40008000f00 */
[----:B------:R-:W-:Y:S01]  /*7320*/  MOV R61, UR47 ;  /* 0x0000002f003d7c02 */ /* 0x000fe20008000f00 */
[----:B----4-:R-:W1:Y:S01]  /*7330*/  LDTM.x32 R4, tmem[UR4+0x20] ;  /* 0x00002004000479ee */ /* 0x010e6200082c0000 */
[----:B------:R-:W-:Y:S02]  /*7340*/  LOP3.LUT R44, R75, 0xffff0000, RZ, 0xc0, !PT ;  /* 0xffff00004b2c7812 */ /* 0x000fe400078ec0ff */
[----:B------:R-:W-:Y:S02]  /*7350*/  ISETP.NE.AND P0, PT, R95, RZ, PT ;  /* 0x000000ff5f00720c */ /* 0x000fe40003f05270 */
[----:B------:R-:W-:Y:S03]  /*7360*/  LEA R62, R46, UR44, 0x3 ;  /* 0x0000002c2e3e7c11 */ /* 0x000fe6000f8e18ff */
[----:B------:R-:W-:Y:S02]  /*7370*/  @P6 LEA R52, R52, UR44, 0x3 ;  /* 0x0000002c34346c11 */ /* 0x000fe4000f8e18ff */
[----:B------:R-:W-:Y:S02]  /*7380*/  @P6 SHF.L.U32 R63, R90, 0x1f, RZ ;  /* 0x0000001f5a3f6819 */ /* 0x000fe400000006ff */
[----:B------:R-:W-:Y:S04]  /*7390*/  @P6 IADD3 R52, PT, PT, R52, 0x50, RZ ;  /* 0x0000005034346810 */ /* 0x000fe80007ffe0ff */
[----:B------:R-:W-:Y:S01]  /*73a0*/  @P6 PRMT R61, R61, 0x654, R52 ;  /* 0x000006543d3d6816 */ /* 0x000fe20000000034 */
[C---:B-1----:R-:W-:Y:S01]  /*73b0*/  FMUL R0, R38.reuse, R4 ;  /* 0x0000000426007220 */ /* 0x042fe20000400000 */
[C---:B------:R-:W-:Y:S01]  /*73c0*/  FMUL R2, R38.reuse, R5 ;  /* 0x0000000526027220 */ /* 0x040fe20000400000 */
[C---:B------:R-:W-:Y:S01]  /*73d0*/  FMUL R3, R38.reuse, R6 ;  /* 0x0000000626037220 */ /* 0x040fe20000400000 */
[----:B------:R-:W-:Y:S01]  /*73e0*/  FMUL R7, R38, R7 ;  /* 0x0000000726077220 */ /* 0x000fe20000400000 */
[----:B------:R-:W-:Y:S01]  /*73f0*/  FFMA R0, R41, R40, R0 ;  /* 0x0000002829007223 */ /* 0x000fe20000000000 */
[----:B------:R-:W-:Y:S01]  /*7400*/  SHF.L.U32 R40, R49, 0x10, RZ ;  /* 0x0000001031287819 */ /* 0x000fe200000006ff */
[C---:B------:R-:W-:Y:S01]  /*7410*/  FFMA R2, R41.reuse, R43, R2 ;  /* 0x0000002b29027223 */ /* 0x040fe20000000002 */
[----:B------:R-:W-:Y:S01]  /*7420*/  SHF.L.U32 R43, R50, 0x10, RZ ;  /* 0x00000010322b7819 */ /* 0x000fe200000006ff */
[C---:B------:R-:W-:Y:S01]  /*7430*/  FMUL R4, R38.reuse, R8 ;  /* 0x0000000826047220 */ /* 0x040fe20000400000 */
[----:B------:R-:W-:Y:S01]  /*7440*/  FMUL R5, R38, R9 ;  /* 0x0000000926057220 */ /* 0x000fe20000400000 */
[C---:B------:R-:W-:Y:S01]  /*7450*/  FFMA R3, R41.reuse, R40, R3 ;  /* 0x0000002829037223 */ /* 0x040fe20000000003 */
[----:B------:R-:W-:Y:S01]  /*7460*/  LOP3.LUT R40, R50, 0xffff0000, RZ, 0xc0, !PT ;  /* 0xffff000032287812 */ /* 0x000fe200078ec0ff */
[----:B------:R-:W-:Y:S01]  /*7470*/  FFMA R7, R41, R42, R7 ;  /* 0x0000002a29077223 */ /* 0x000fe20000000007 */
[----:B------:R-:W-:Y:S01]  /*7480*/  LOP3.LUT R42, R51, 0xffff0000, RZ, 0xc0, !PT ;  /* 0xffff0000332a7812 */ /* 0x000fe200078ec0ff */
[----:B------:R-:W-:Y:S01]  /*7490*/  FMUL R6, R38, R10 ;  /* 0x0000000a26067220 */ /* 0x000fe20000400000 */
[----:B------:R-:W-:Y:S01]  /*74a0*/  F2FP.BF16.F32.PACK_AB R52, R2, R0 ;  /* 0x000000000234723e */ /* 0x000fe200000010ff */
[----:B------:R-:W-:Y:S01]  /*74b0*/  FMUL R11, R38, R11 ;  /* 0x0000000b260b7220 */ /* 0x000fe20000400000 */
[----:B------:R-:W-:Y:S01]  /*74c0*/  F2FP.BF16.F32.PACK_AB R53, R7, R3 ;  /* 0x000000030735723e */ /* 0x000fe200000010ff */
        /* <DEDUP_REMOVED lines=20> */
[C---:B------:R-:W-:Y:S01]  /*7610*/  FMUL R12, R38.reuse, R16 ;  /* 0x00000010260c7220 */ /* 0x040fe20000400000 */
        /* <DEDUP_REMOVED lines=13> */
[----:B------:R1:W-:Y:S01]  /*76f0*/  STS.128 [R93+0x2000], R52 ;  /* 0x002000345d007388 */ /* 0x0003e20000000c00 */
[----:B------:R-:W-:Y:S01]  /*7700*/  F2FP.BF16.F32.PACK_AB R70, R13, R12 ;  /* 0x0000000c0d46723e */ /* 0x000fe200000010ff */
[----:B------:R-:W-:Y:S01]  /*7710*/  FFMA R19, R41, R40, R19 ;  /* 0x0000002829137223 */ /* 0x000fe20000000013 */
[----:B------:R-:W-:Y:S01]  /*7720*/  LOP3.LUT R40, R64, 0xffff0000, RZ, 0xc0, !PT ;  /* 0xffff000040287812 */ /* 0x000fe200078ec0ff */
[C---:B------:R-:W-:Y:S01]  /*7730*/  FMUL R16, R38.reuse, R20 ;  /* 0x0000001426107220 */ /* 0x040fe20000400000 */
[C---:B------:R-:W-:Y:S01]  /*7740*/  FMUL R17, R38.reuse, R21 ;  /* 0x0000001526117220 */ /* 0x040fe20000400000 */
[C---:B------:R-:W-:Y:S01]  /*7750*/  FMUL R18, R38.reuse, R22 ;  /* 0x0000001626127220 */ /* 0x040fe20000400000 */
[----:B------:R-:W-:Y:S01]  /*7760*/  F2FP.BF16.F32.PACK_AB R71, R19, R14 ;  /* 0x0000000e1347723e */ /* 0x000fe200000010ff */
[----:B------:R-:W-:Y:S01]  /*7770*/  FMUL R23, R38, R23 ;  /* 0x0000001726177220 */ /* 0x000fe20000400000 */
[----:B------:R-:W-:Y:S01]  /*7780*/  FFMA R16, R41, R43, R16 ;  /* 0x0000002b29107223 */ /* 0x000fe20000000010 */
[----:B------:R-:W-:Y:S01]  /*7790*/  SHF.L.U32 R43, R67, 0x10, RZ ;  /* 0x00000010432b7819 */ /* 0x000fe200000006ff */
[C---:B------:R-:W-:Y:S01]  /*77a0*/  FFMA R17, R41.reuse, R40, R17 ;  /* 0x0000002829117223 */ /* 0x040fe20000000011 */
[----:B------:R1:W-:Y:S01]  /*77b0*/  STS.128 [R92+0x2010], R68 ;  /* 0x002010445c007388 */ /* 0x0003e20000000c00 */
        /* <DEDUP_REMOVED lines=8> */
[C---:B------:R-:W-:Y:S01]  /*7840*/  FMUL R22, R38.reuse, R26 ;  /* 0x0000001a26167220 */ /* 0x040fe20000400000 */
[----:B------:R-:W-:Y:S01]  /*7850*/  FFMA R20, R41, R40, R20 ;  /* 0x0000002829147223 */ /* 0x000fe20000000014 */
[----:B------:R-:W-:Y:S01]  /*7860*/  LOP3.LUT R40, R67, 0xffff0000, RZ, 0xc0, !PT ;  /* 0xffff000043287812 */ /* 0x000fe200078ec0ff */
[C---:B------:R-:W-:Y:S01]  /*7870*/  FFMA R21, R41.reuse, R42, R21 ;  /* 0x0000002a29157223 */ /* 0x040fe20000000015 */
[C---:B------:R-:W-:Y:S01]  /*7880*/  FFMA R22, R41.reuse, R43, R22 ;  /* 0x0000002b29167223 */ /* 0x040fe20000000016 */
[----:B------:R-:W-:Y:S01]  /*7890*/  FMUL R27, R38, R27 ;  /* 0x0000001b261b7220 */ /* 0x000fe20000400000 */
[----:B------:R-:W-:Y:S01]  /*78a0*/  SHF.L.U32 R43, R72, 0x10, RZ ;  /* 0x00000010482b7819 */ /* 0x000fe200000006ff */
[----:B------:R-:W-:Y:S01]  /*78b0*/  FMUL R24, R38, R28 ;  /* 0x0000001c26187220 */ /* 0x000fe20000400000 */
[----:B------:R-:W-:Y:S01]  /*78c0*/  LOP3.LUT R42, R72, 0xffff0000, RZ, 0xc0, !PT ;  /* 0xffff0000482a7812 */ /* 0x000fe200078ec0ff */
[C---:B------:R-:W-:Y:S01]  /*78d0*/  FMUL R25, R38.reuse, R29 ;  /* 0x0000001d26197220 */ /* 0x040fe20000400000 */
[C---:B------:R-:W-:Y:S01]  /*78e0*/  FMUL R26, R38.reuse, R30 ;  /* 0x0000001e261a7220 */ /* 0x040fe20000400000 */
[C---:B------:R-:W-:Y:S01]  /*78f0*/  FFMA R27, R41.reuse, R40, R27 ;  /* 0x00000028291b7223 */ /* 0x040fe2000000001b */
[----:B------:R-:W-:Y:S01]  /*7900*/  FFMA R24, R41, R43, R24 ;  /* 0x0000002b29187223 */ /* 0x000fe20000000018 */
[----:B------:R-:W-:Y:S01]  /*7910*/  LOP3.LUT R40, R73, 0xffff0000, RZ, 0xc0, !PT ;  /* 0xffff000049287812 */ /* 0x000fe200078ec0ff */
[C---:B------:R-:W-:Y:S01]  /*7920*/  FFMA R25, R41.reuse, R42, R25 ;  /* 0x0000002a29197223 */ /* 0x040fe20000000019 */
[----:B------:R-:W-:Y:S01]  /*7930*/  FMUL R31, R38, R31 ;  /* 0x0000001f261f7220 */ /* 0x000fe20000400000 */
[----:B------:R-:W-:Y:S01]  /*7940*/  SHF.L.U32 R43, R74, 0x10, RZ ;  /* 0x000000104a2b7819 */ /* 0x000fe200000006ff */
[----:B------:R-:W-:Y:S01]  /*7950*/  FFMA R26, R41, R45, R26 ;  /* 0x0000002d291a7223 */ /* 0x000fe2000000001a */
        /* <DEDUP_REMOVED lines=29> */
[----:B------:R-:W-:Y:S02]  /*7b30*/  UIADD3 UR9, UPT, UPT, UR49, 0x20, URZ ;  /* 0x0000002031097890 */ /* 0x000fe4000fffe0ff */
[----:B------:R-:W-:Y:S01]  /*7b40*/  UIADD3 UR8, UPT, UPT, UR44, 0x2200, URZ ;  /* 0x000022002c087890 */ /* 0x000fe2000fffe0ff */
[----:B------:R-:W-:Y:S01]  /*7b50*/  UMOV UR10, UR50 ;  /* 0x00000032000a7c82 */ /* 0x000fe20008000000 */
[----:B------:R-:W-:Y:S01]  /*7b60*/  UMOV UR11, UR36 ;  /* 0x00000024000b7c82 */ /* 0x000fe20008000000 */
[----:B---3--:R-:W-:Y:S04]  /*7b70*/  UIADD3 UR4, UP0, UPT, UR6, 0x680, URZ ;  /* 0x0000068006047890 */ /* 0x008fe8000ff1e0ff */
[----:B------:R-:W-:Y:S09]  /*7b80*/  UIADD3.X UR5, UPT, UPT, URZ, UR7, URZ, UP0, !UPT ;  /* 0x00000007ff057290 */ /* 0x000ff200087fe4ff */
[----:B------:R3:W-:Y:S01]  /*7b90*/  UTMASTG.3D [UR8], [UR4] ;  /* 0x00000008040073b5 */ /* 0x0007e20008010000 */
[----:B------:R0:W-:Y:S01]  /*7ba0*/  UTMACMDFLUSH ;  /* 0x00000000000079b7 */ /* 0x0001e20000000000 */
[----:B---3--:R-:W-:Y:S04]  /*7bb0*/  DEPBAR.LE SB0, 0x1 ;  /* 0x000080400000791a */ /* 0x008fe80000000000 */
.L_x_114:
[----:B------:R-:W-:Y:S05]  /*7bc0*/  BSYNC.RECONVERGENT B0 ;  /* 0x0000000000007941 */ /* 0x000fea0003800200 */
.L_x_113:
[----:B------:R-:W-:Y:S01]  /*7bd0*/  BAR.SYNC.DEFER_BLOCKING 0x1, 0x80 ;  /* 0x0042000000007b1d */ /* 0x000fe20000010000 */
[----:B------:R-:W-:Y:S04]  /*7be0*/  UIADD3 UR4, UPT, UPT, UR46, 0x1, URZ ;  /* 0x000000012e047890 */ /* 0x000fe8000fffe0ff */
[----:B------:R-:W-:Y:S04]  /*7bf0*/  UISETP.NE.AND UP0, UPT, UR4, 0x4, UPT ;  /* 0x000000040400788c */ /* 0x000fe8000bf05270 */
[----:B------:R-:W-:Y:S01]  /*7c00*/  USEL UR45, UR4, URZ, UP0 ;  /* 0x000000ff042d7287 */ /* 0x000fe20008000000 */
[----:B------:R3:W-:Y:S01]  /*7c10*/  @P6 SYNCS.ARRIVE.TRANS64.RED.A1T0 RZ, [R61+URZ], RZ ;  /* 0x000000ff3dff69a7 */ /* 0x0007e200081004ff */
[----:B------:R-:W-:Y:S01]  /*7c20*/  BSSY B1, `(.L_x_115) ;  /* 0x0000017000017945 */ /* 0x000fe20003800000 */
[----:B------:R-:W4:Y:S02]  /*7c30*/  @P6 SYNCS.PHASECHK.TRANS64.TRYWAIT P0, [R62+URZ+0x30], R63 ;  /* 0x0000303f3e0065a7 */ /* 0x000f2400080011ff */
[----:B----4-:R-:W-:Y:S01]  /*7c40*/  @P6 SEL R47, RZ, 0x1, !P0 ;  /* 0x00000001ff2f6807 */ /* 0x010fe20004000000 */
[----:B---3--:R-:W-:Y:S06]  /*7c50*/  @!P6 BRA `(.L_x_116) ;  /* 0x00000000004ce947 */ /* 0x008fec0003800000 */
        /* <DEDUP_REMOVED lines=9> */
[----:B------:R-:W-:Y:S04]  /*7cf0*/  SHF.L.U32 R5, R90, 0x1f, RZ ;  /* 0x0000001f5a057819 */ /* 0x000fe800000006ff */
[----:B------:R-:W3:Y:S02]  /*7d00*/  SYNCS.PHASECHK.TRANS64.TRYWAIT P0, [R62+URZ+0x30], R5 ;  /* 0x000030053e0075a7 */ /* 0x000ee400080011ff */
[----:B---3--:R-:W-:Y:S05]  /*7d10*/  @!P0 BRA `(.L_x_119) ;  /* 0x00000024005c8947 */ /* 0x008fea0003800000 */
.L_x_118:
[----:B------:R-:W-:Y:S05]  /*7d20*/  BSYNC B0 ;  /* 0x0000000000007941 */ /* 0x000fea0003800000 */
.L_x_117:
[----:B------:R-:W-:Y:S02]  /*7d30*/  ISETP.NE.AND P0, PT, R60, RZ, PT ;  /* 0x000000ff3c00720c */ /* 0x000fe40003f05270 */
[----:B------:R-:W-:Y:S11]  /*7d40*/  IADD3 R46, PT, PT, R46, 0x1, RZ ;  /* 0x000000012e2e7810 */ /* 0x000ff60007ffe0ff */
[----:B------:R4:W1:Y:S04]  /*7d50*/  @P0 LDS.128 R48, [R4] ;  /* 0x0000000004300984 */ /* 0x0008680000000c00 */
[----:B------:R4:W1:Y:S04]  /*7d60*/  @P0 LDS.128 R56, [R3+0x10] ;  /* 0x0000100003380984 */ /* 0x0008680000000c00 */
[----:B------:R4:W1:Y:S04]  /*7d70*/  @P0 LDS.128 R64, [R2+0x20] ;  /* 0x0000200002400984 */ /* 0x0008680000000c00 */
[----:B------:R4:W1:Y:S02]  /*7d80*/  @P0 LDS.128 R72, [R0+0x30] ;  /* 0x0000300000480984 */ /* 0x0008640000000c00 */
.L_x_116:
[----:B------:R-:W-:Y:S05]  /*7d90*/  BSYNC B1 ;  /* 0x0000000000017941 */ /* 0x000fea0003800000 */
.L_x_115:
[----:B----4-:R-:W-:Y:S05]  /*7da0*/  VIADD R0, R39, 0x40 ;  /* 0x0000004027007836 */ /* 0x010fea0000000000 */
        /* <DEDUP_REMOVED lines=9> */
[----:B------:R-:W4:Y:S01]  /*7e40*/  LDCU.64 UR6, c[0x4][0x78] ;  /* 0x01000f00ff0677ac */ /* 0x000f220008000a00 */
[----:B------:R-:W1:Y:S01]  /*7e50*/  LDC.64 R2, c[0x4][R3] ;  /* 0x0100000003027b82 */ /* 0x000e620000000a00 */
[----:B------:R-:W5:Y:S01]  /*7e60*/  LDCU.64 UR4, c[0x4][0x10] ;  /* 0x01000200ff0477ac */ /* 0x000f620008000a00 */
[----:B---3--:R-:W-:Y:S01]  /*7e70*/  MOV R5, UR9 ;  /* 0x0000000900057c02 */ /* 0x008fe20008000f00 */
[----:B------:R-:W-:Y:S01]  /*7e80*/  IMAD.U32 R4, RZ, RZ, UR8 ;  /* 0x00000008ff047e24 */ /* 0x000fe2000f8e00ff */
[----:B----4-:R-:W-:Y:S01]  /*7e90*/  MOV R7, UR7 ;  /* 0x0000000700077c02 */ /* 0x010fe20008000f00 */
[----:B------:R-:W-:Y:S01]  /*7ea0*/  IMAD.U32 R6, RZ, RZ, UR6 ;  /* 0x00000006ff067e24 */ /* 0x000fe2000f8e00ff */
[----:B-----5:R-:W-:Y:S01]  /*7eb0*/  MOV R11, UR5 ;  /* 0x00000005000b7c02 */ /* 0x020fe20008000f00 */
[----:B------:R-:W-:Y:S02]  /*7ec0*/  IMAD.U32 R10, RZ, RZ, UR4 ;  /* 0x00000004ff0a7e24 */ /* 0x000fe4000f8e00ff */
[----:B------:R-:W-:Y:S07]  /*7ed0*/  LEPC R20, `(.L_x_120) ;  /* 0x000000001014794e */ /* 0x000fee0000000000 */
[----:B-12---:R-:W-:Y:S05]  /*7ee0*/  CALL.ABS.NOINC R2 ;  /* 0x0000000002007343 */ /* 0x006fea0003c00000 */
.L_x_120:
        /* <DEDUP_REMOVED lines=10> */
[----:B---3--:R-:W1:Y:S01]  /*7f90*/  LDTM.x32 R4, tmem[UR4+0x40] ;  /* 0x00004004000479ee */ /* 0x008e6200082c0000 */
        /* <DEDUP_REMOVED lines=136> */
.L_x_122:
[----:B------:R-:W-:Y:S05]  /*8820*/  BSYNC.RECONVERGENT B0 ;  /* 0x0000000000007941 */ /* 0x000fea0003800200 */
.L_x_121:
        /* <DEDUP_REMOVED lines=21> */
.L_x_126:
[----:B------:R-:W-:Y:S05]  /*8980*/  BSYNC B0 ;  /* 0x0000000000007941 */ /* 0x000fea0003800000 */
.L_x_125:
[----:B------:R-:W-:Y:S11]  /*8990*/  ISETP.NE.AND P0, PT, R60, RZ, PT ;  /* 0x000000ff3c00720c */ /* 0x000ff60003f05270 */
[----:B------:R-:W-:Y:S02]  /*89a0*/  @!UPT UIADD3 URZ, UPT, UPT, URZ, URZ, URZ ;  /* 0x000000fffffff290 */ /* 0x000fe4000fffe0ff */
[----:B------:R4:W1:Y:S04]  /*89b0*/  @P0 LDS.128 R48, [R3] ;  /* 0x0000000003300984 */ /* 0x0008680000000c00 */
[----:B------:R4:W1:Y:S04]  /*89c0*/  @P0 LDS.128 R56, [R2+0x10] ;  /* 0x0000100002380984 */ /* 0x0008680000000c00 */
[----:B------:R4:W1:Y:S04]  /*89d0*/  @P0 LDS.128 R64, [R0+0x20] ;  /* 0x0000200000400984 */ /* 0x0008680000000c00 */
[----:B------:R4:W1:Y:S02]  /*89e0*/  @P0 LDS.128 R72, [R46+0x30] ;  /* 0x000030002e480984 */ /* 0x0008640000000c00 */
.L_x_124:
[----:B------:R-:W-:Y:S05]  /*89f0*/  BSYNC B1 ;  /* 0x0000000000017941 */ /* 0x000fea0003800000 */
.L_x_123:
        /* <DEDUP_REMOVED lines=21> */
.L_x_128:
[----:B------:R-:W-:Y:S01]  /*8b50*/  ISETP.NE.AND P0, PT, R95, RZ, PT ;  /* 0x000000ff5f00720c */ /* 0x000fe20003f05270 */
[----:B------:R-:W-:Y:S05]  /*8b60*/  WARPSYNC.ALL ;  /* 0x0000000000007948 */ /* 0x000fea0003800000 */
[----:B------:R-:W-:Y:S01]  /*8b70*/  R2UR UR4, R39 ;  /* 0x00000000270472ca */ /* 0x000fe200000e0000 */
[----:B------:R-:W-:Y:S01]  /*8b80*/  BSSY.RECONVERGENT B0, `(.L_x_129) ;  /* 0x000008d000007945 */ /* 0x000fe20003800200 */
[----:B------:R-:W-:Y:S02]  /*8b90*/  R2UR UR5, R99 ;  /* 0x00000000630572ca */ /* 0x000fe400000e0000 */
[C---:B-1----:R-:W-:Y:S02]  /*8ba0*/  SHF.L.U32 R40, R48.reuse, 0x10, RZ ;  /* 0x0000001030287819 */ /* 0x042fe400000006ff */
[----:B------:R-:W-:Y:S02]  /*8bb0*/  LOP3.LUT R42, R48, 0xffff0000, RZ, 0xc0, !PT ;  /* 0xffff0000302a7812 */ /* 0x000fe400078ec0ff */
[C---:B------:R-:W-:Y:S02]  /*8bc0*/  SHF.L.U32 R43, R49.reuse, 0x10, RZ ;  /* 0x00000010312b7819 */ /* 0x040fe400000006ff */
[----:B------:R-:W-:Y:S02]  /*8bd0*/  LOP3.LUT R44, R49, 0xffff0000, RZ, 0xc0, !PT ;  /* 0xffff0000312c7812 */ /* 0x000fe400078ec0ff */
[C---:B------:R-:W-:Y:S01]  /*8be0*/  SHF.L.U32 R45, R50.reuse, 0x10, RZ ;  /* 0x00000010322d7819 */ /* 0x040fe200000006ff */
[----:B---3--:R-:W1:Y:S01]  /*8bf0*/  LDTM.x32 R4, tmem[UR4+0x60] ;  /* 0x00006004000479ee */ /* 0x008e6200082c0000 */
[----:B------:R-:W-:Y:S01]  /*8c00*/  LOP3.LUT R46, R50, 0xffff0000, RZ, 0xc0, !PT ;  /* 0xffff0000322e7812 */ /* 0x000fe200078ec0ff */
[----:B------:R-:W-:Y:S01]  /*8c10*/  NOP ;  /* 0x0000000000007918 */ /* 0x000fe20000000000 */
[C---:B------:R-:W-:Y:S01]  /*8c20*/  SHF.L.U32 R47, R51.reuse, 0x10, RZ ;  /* 0x00000010332f7819 */ /* 0x040fe200000006ff */
[----:B------:R-:W-:Y:S01]  /*8c30*/  UIADD3 UR4, UPT, UPT, UR5, 0xc0, URZ ;  /* 0x000000c005047890 */ /* 0x000fe2000fffe0ff */
[----:B------:R-:W-:Y:S02]  /*8c40*/  LOP3.LUT R49, R51, 0xffff0000, RZ, 0xc0, !PT ;  /* 0xffff000033317812 */ /* 0x000fe400078ec0ff */
[C---:B------:R-:W-:Y:S01]  /*8c50*/  SHF.L.U32 R48, R56.reuse, 0x10, RZ ;  /* 0x0000001038307819 */ /* 0x040fe200000006ff */
[----:B------:R-:W-:Y:S01]  /*8c60*/  UPRMT UR4, UR47, 0x654, UR4 ;  /* 0x000006542f047896 */ /* 0x000fe20008000004 */
[----:B------:R-:W-:Y:S02]  /*8c70*/  LOP3.LUT R51, R56, 0xffff0000, RZ, 0xc0, !PT ;  /* 0xffff000038337812 */ /* 0x000fe400078ec0ff */
[C---:B------:R-:W-:Y:S02]  /*8c80*/  SHF.L.U32 R50, R57.reuse, 0x10, RZ ;  /* 0x0000001039327819 */ /* 0x040fe400000006ff */
[----:B------:R-:W-:Y:S02]  /*8c90*/  LOP3.LUT R52, R57, 0xffff0000, RZ, 0xc0, !PT ;  /* 0xffff000039347812 */ /* 0x000fe400078ec0ff */
[C---:B------:R-:W-:Y:S02]  /*8ca0*/  SHF.L.U32 R53, R58.reuse, 0x10, RZ ;  /* 0x000000103a357819 */ /* 0x040fe400000006ff */
[----:B------:R-:W-:Y:S01]  /*8cb0*/  LOP3.LUT R54, R58, 0xffff0000, RZ, 0xc0, !PT ;  /* 0xffff00003a367812 */ /* 0x000fe200078ec0ff */
[----:B-1----:R-:W-:Y:S01]  /*8cc0*/  SYNCS.ARRIVE.TRANS64.RED.A1T0 RZ, [UR4], RZ ;  /* 0x000000ffffff79a7 */ /* 0x002fe20008100404 */
[C---:B------:R-:W-:Y:S02]  /*8cd0*/  SHF.L.U32 R55, R59.reuse, 0x10, RZ ;  /* 0x000000103b377819 */ /* 0x040fe400000006ff */
[----:B------:R-:W-:Y:S02]  /*8ce0*/  LOP3.LUT R56, R59, 0xffff0000, RZ, 0xc0, !PT ;  /* 0xffff00003b387812 */ /* 0x000fe400078ec0ff */
[----:B------:R-:W-:Y:S01]  /*8cf0*/  SHF.L.U32 R57, R64, 0x10, RZ ;  /* 0x0000001040397819 */ /* 0x000fe200000006ff */
[C---:B------:R-:W-:Y:S01]  /*8d00*/  FMUL R4, R38.reuse, R4 ;  /* 0x0000000426047220 */ /* 0x040fe20000400000 */
[C---:B------:R-:W-:Y:S01]  /*8d10*/  FMUL R5, R38.reuse, R5 ;  /* 0x0000000526057220 */ /* 0x040fe20000400000 */
[----:B------:R-:W-:Y:S01]  /*8d20*/  FMUL R6, R38, R6 ;  /* 0x0000000626067220 */ /* 0x000fe20000400000 */
[----:B------:R-:W-:Y:S01]  /*8d30*/  LOP3.LUT R58, R64, 0xffff0000, RZ, 0xc0, !PT ;  /* 0xffff0000403a7812 */ /* 0x000fe200078ec0ff */
[C---:B------:R-:W-:Y:S01]  /*8d40*/  FFMA R4, R41.reuse, R40, R4 ;  /* 0x0000002829047223 */ /* 0x040fe20000000004 */
[----:B------:R-:W-:Y:S01]  /*8d50*/  FFMA R5, R41, R42, R5 ;  /* 0x0000002a29057223 */ /* 0x000fe20000000005 */
[----:B------:R-:W-:Y:S01]  /*8d60*/  SHF.L.U32 R59, R65, 0x10, RZ ;  /* 0x00000010413b7819 */ /* 0x000fe200000006ff */
[----:B------:R-:W-:Y:S01]  /*8d70*/  FFMA R6, R41, R43, R6 ;  /* 0x0000002b29067223 */ /* 0x000fe20000000006 */
[C---:B------:R-:W-:Y:S01]  /*8d80*/  FMUL R7, R38.reuse, R7 ;  /* 0x0000000726077220 */ /* 0x040fe20000400000 */
[----:B------:R-:W-:Y:S01]  /*8d90*/  LOP3.LUT R60, R65, 0xffff0000, RZ, 0xc0, !PT ;  /* 0xffff0000413c7812 */ /* 0x000fe200078ec0ff */
[C---:B------:R-:W-:Y:S01]  /*8da0*/  FMUL R8, R38.reuse, R8 ;  /* 0x0000000826087220 */ /* 0x040fe20000400000 */
[----:B------:R-:W-:Y:S01]  /*8db0*/  F2FP.BF16.F32.PACK_AB R100, R5, R4 ;  /* 0x000000040564723e */ /* 0x000fe200000010ff */
[C---:B------:R-:W-:Y:S01]  /*8dc0*/  FFMA R7, R41.reuse, R44, R7 ;  /* 0x0000002c29077223 */ /* 0x040fe20000000007 */
[----:B------:R-:W-:Y:S01]  /*8dd0*/  FMUL R9, R38, R9 ;  /* 0x0000000926097220 */ /* 0x000fe20000400000 */
[----:B------:R-:W-:Y:S01]  /*8de0*/  FFMA R8, R41, R45, R8 ;  /* 0x0000002d29087223 */ /* 0x000fe20000000008 */
[----:B------:R-:W-:Y:S01]  /*8df0*/  SHF.L.U32 R61, R66, 0x10, RZ ;  /* 0x00000010423d7819 */ /* 0x000fe200000006ff */
[C---:B------:R-:W-:Y:S01]  /*8e00*/  FMUL R0, R38.reuse, R10 ;  /* 0x0000000a26007220 */ /* 0x040fe20000400000 */
[----:B------:R-:W-:Y:S01]  /*8e10*/  F2FP.BF16.F32.PACK_AB R101, R7, R6 ;  /* 0x000000060765723e */ /* 0x000fe200000010ff */
[C---:B------:R-:W-:Y:S01]  /*8e20*/  FFMA R9, R41.reuse, R46, R9 ;  /* 0x0000002e29097223 */ /* 0x040fe20000000009 */
[----:B------:R-:W-:Y:S01]  /*8e30*/  FMUL R2, R38, R11 ;  /* 0x0000000b26027220 */ /* 0x000fe20000400000 */
[----:B------:R-:W-:Y:S01]  /*8e40*/  FFMA R0, R41, R47, R0 ;  /* 0x0000002f29007223 */ /* 0x000fe20000000000 */
[----:B------:R-:W-:Y:S01]  /*8e50*/  LOP3.LUT R62, R66, 0xffff0000, RZ, 0xc0, !PT ;  /* 0xffff0000423e7812 */ /* 0x000fe200078ec0ff */
[C---:B------:R-:W-:Y:S01]  /*8e60*/  FMUL R3, R38.reuse, R12 ;  /* 0x0000000c26037220 */ /* 0x040fe20000400000 */
[----:B------:R-:W-:Y:S01]  /*8e70*/  F2FP.BF16.F32.PACK_AB R102, R9, R8 ;  /* 0x000000080966723e */ /* 0x000fe200000010ff */
[C---:B------:R-:W-:Y:S01]  /*8e80*/  FFMA R2, R41.reuse, R49, R2 ;  /* 0x0000003129027223 */ /* 0x040fe20000000002 */
[C---:B------:R-:W-:Y:S01]  /*8e90*/  FMUL R10, R38.reuse, R13 ;  /* 0x0000000d260a7220 */ /* 0x040fe20000400000 */
[----:B------:R-:W-:Y:S01]  /*8ea0*/  FFMA R3, R41, R48, R3 ;  /* 0x0000003029037223 */ /* 0x000fe20000000003 */
[----:B------:R-:W-:Y:S01]  /*8eb0*/  SHF.L.U32 R63, R67, 0x10, RZ ;  /* 0x00000010433f7819 */ /* 0x000fe200000006ff */
[----:B------:R-:W-:Y:S01]  /*8ec0*/  FMUL R11, R38, R14 ;  /* 0x0000000e260b7220 */ /* 0x000fe20000400000 */
[----:B------:R-:W-:Y:S01]  /*8ed0*/  F2FP.BF16.F32.PACK_AB R103, R2, R0 ;  /* 0x000000000267723e */ /* 0x000fe200000010ff */
[----:B------:R-:W-:Y:S01]  /*8ee0*/  FFMA R10, R41, R51, R10 ;  /* 0x00000033290a7223 */ /* 0x000fe2000000000a */
[C---:B------:R-:W-:Y:S01]  /*8ef0*/  FMUL R15, R38.reuse, R15 ;  /* 0x0000000f260f7220 */ /* 0x040fe20000400000 */
[C---:B------:R-:W-:Y:S01]  /*8f00*/  FMUL R12, R38.reuse, R16 ;  /* 0x00000010260c7220 */ /* 0x040fe20000400000 */
[----:B------:R-:W-:Y:S01]  /*8f10*/  FMUL R13, R38, R17 ;  /* 0x00000011260d7220 */ /* 0x000fe20000400000 */
[----:B------:R1:W-:Y:S01]  /*8f20*/  STS.128 [R93+0x6000], R100 ;  /* 0x006000645d007388 */ /* 0x0003e20000000c00 */
[----:B------:R-:W-:Y:S01]  /*8f30*/  LOP3.LUT R64, R67, 0xffff0000, RZ, 0xc0, !PT ;  /* 0xffff000043407812 */ /* 0x000fe200078ec0ff */
[C---:B------:R-:W-:Y:S01]  /*8f40*/  FFMA R11, R41.reuse, R50, R11 ;  /* 0x00000032290b7223 */ /* 0x040fe2000000000b */
[----:B------:R-:W-:Y:S01]  /*8f50*/  SHF.L.U32 R65, R72, 0x10, RZ ;  /* 0x0000001048417819 */ /* 0x000fe200000006ff */
[C---:B------:R-:W-:Y:S01]  /*8f60*/  FFMA R15, R41.reuse, R52, R15 ;  /* 0x00000034290f7223 */ /* 0x040fe2000000000f */
[----:B------:R-:W-:Y:S01]  /*8f70*/  F2FP.BF16.F32.PACK_AB R104, R10, R3 ;  /* 0x000000030a68723e */ /* 0x000fe200000010ff */
[C---:B------:R-:W-:Y:S01]  /*8f80*/  FFMA R12, R41.reuse, R53, R12 ;  /* 0x00000035290c7223 */ /* 0x040fe2000000000c */
[C---:B------:R-:W-:Y:S01]  /*8f90*/  FFMA R13, R41.reuse, R54, R13 ;  /* 0x00000036290d7223 */ /* 0x040fe2000000000d */
[C---:B------:R-:W-:Y:S01]  /*8fa0*/  FMUL R14, R38.reuse, R18 ;  /* 0x00000012260e7220 */ /* 0x040fe20000400000 */
[C---:B------:R-:W-:Y:S01]  /*8fb0*/  FMUL R19, R38.reuse, R19 ;  /* 0x0000001326137220 */ /* 0x040fe20000400000 */
[C---:B------:R-:W-:Y:S01]  /*8fc0*/  FMUL R16, R38.reuse, R20 ;  /* 0x0000001426107220 */ /* 0x040fe20000400000 */
[C---:B------:R-:W-:Y:S01]  /*8fd0*/  FMUL R17, R38.reuse, R21 ;  /* 0x0000001526117220 */ /* 0x040fe20000400000 */
[C---:B------:R-:W-:Y:S01]  /*8fe0*/  FFMA R14, R41.reuse, R55, R14 ;  /* 0x00000037290e7223 */ /* 0x040fe2000000000e */
        /* <DEDUP_REMOVED lines=9> */
[----:B------:R-:W-:Y:S01]  /*9080*/  FFMA R23, R41, R60, R23 ;  /* 0x0000003c29177223 */ /* 0x000fe20000000017 */
[C---:B------:R-:W-:Y:S01]  /*9090*/  FMUL R27, R38.reuse, R27 ;  /* 0x0000001b261b7220 */ /* 0x040fe20000400000 */
[----:B------:R-:W-:Y:S01]  /*90a0*/  F2FP.BF16.F32.PACK_AB R105, R15, R11 ;  /* 0x0000000b0f69723e */ /* 0x000fe200000010ff */
[----:B------:R-:W-:Y:S01]  /*90b0*/  FFMA R20, R41, R61, R20 ;  /* 0x0000003d29147223 */ /* 0x000fe20000000014 */
[----:B------:R-:W-:Y:S01]  /*90c0*/  F2FP.BF16.F32.PACK_AB R106, R13, R12 ;  /* 0x0000000c0d6a723e */ /* 0x000fe200000010ff */
[----:B------:R-:W-:Y:S01]  /*90d0*/  FMUL R24, R38, R28 ;  /* 0x0000001c26187220 */ /* 0x000fe20000400000 */
[----:B------:R-:W-:Y:S01]  /*90e0*/  F2FP.BF16.F32.PACK_AB R107, R19, R14 ;  /* 0x0000000e136b723e */ /* 0x000fe200000010ff */
[----:B------:R-:W-:Y:S01]  /*90f0*/  FFMA R21, R41, R62, R21 ;  /* 0x0000003e29157223 */ /* 0x000fe20000000015 */
[----:B------:R-:W-:Y:S01]  /*9100*/  LOP3.LUT R66, R72, 0xffff0000, RZ, 0xc0, !PT ;  /* 0xffff000048427812 */ /* 0x000fe200078ec0ff */
[C---:B------:R-:W-:Y:S01]  /*9110*/  FMUL R25, R38.reuse, R29 ;  /* 0x0000001d26197220 */ /* 0x040fe20000400000 */
[----:B------:R-:W-:Y:S01]  /*9120*/  SHF.L.U32 R67, R73, 0x10, RZ ;  /* 0x0000001049437819 */ /* 0x000fe200000006ff */
[----:B------:R1:W-:Y:S01]  /*9130*/  STS.128 [R92+0x6010], R104 ;  /* 0x006010685c007388 */ /* 0x0003e20000000c00 */
[----:B------:R-:W-:Y:S01]  /*9140*/  FFMA R22, R41, R63, R22 ;  /* 0x0000003f29167223 */ /* 0x000fe20000000016 */
[----:B------:R-:W-:Y:S01]  /*9150*/  LOP3.LUT R68, R73, 0xffff0000, RZ, 0xc0, !PT ;  /* 0xffff000049447812 */ /* 0x000fe200078ec0ff */
[----:B------:R-:W-:Y:S01]  /*9160*/  FMUL R26, R38, R30 ;  /* 0x0000001e261a7220 */ /* 0x000fe20000400000 */
[C---:B------:R-:W-:Y:S01]  /*9170*/  FFMA R27, R41.reuse, R64, R27 ;  /* 0x00000040291b7223 */ /* 0x040fe2000000001b */
[----:B------:R-:W-:Y:S01]  /*9180*/  SHF.L.U32 R69, R74, 0x10, RZ ;  /* 0x000000104a457819 */ /* 0x000fe200000006ff */
[----:B------:R-:W-:Y:S01]  /*9190*/  FMUL R31, R38, R31 ;  /* 0x0000001f261f7220 */ /* 0x000fe20000400000 */
[C---:B------:R-:W-:Y:S01]  /*91a0*/  FFMA R24, R41.reuse, R65, R24 ;  /* 0x0000004129187223 */ /* 0x040fe20000000018 */
[----:B------:R-:W-:Y:S01]  /*91b0*/  LOP3.LUT R70, R74, 0xffff0000, RZ, 0xc0, !PT ;  /* 0xffff00004a467812 */ /* 0x000fe200078ec0ff */
[C---:B------:R-:W-:Y:S01]  /*91c0*/  FMUL R28, R38.reuse, R32 ;  /* 0x00000020261c7220 */ /* 0x040fe20000400000 */
[----:B------:R-:W-:Y:S01]  /*91d0*/  FFMA R25, R41, R66, R25 ;  /* 0x0000004229197223 */ /* 0x000fe20000000019 */
[----:B------:R-:W-:Y:S01]  /*91e0*/  SHF.L.U32 R71, R75, 0x10, RZ ;  /* 0x000000104b477819 */ /* 0x000fe200000006ff */
[C---:B------:R-:W-:Y:S01]  /*91f0*/  FMUL R29, R38.reuse, R33 ;  /* 0x00000021261d7220 */ /* 0x040fe20000400000 */
[----:B------:R-:W-:Y:S01]  /*9200*/  FFMA R26, R41, R67, R26 ;  /* 0x00000043291a7223 */ /* 0x000fe2000000001a */
[----:B------:R-:W-:Y:S01]  /*9210*/  LOP3.LUT R72, R75, 0xffff0000, RZ, 0xc0, !PT ;  /* 0xffff00004b487812 */ /* 0x000fe200078ec0ff */
        /* <DEDUP_REMOVED lines=8> */
[----:B------:R-:W-:Y:S01]  /*92a0*/  FFMA R30, R41, R71, R30 ;  /* 0x00000047291e7223 */ /* 0x000fe2000000001e */
[----:B------:R-:W-:Y:S01]  /*92b0*/  F2FP.BF16.F32.PACK_AB R111, R27, R22 ;  /* 0x000000161b6f723e */ /* 0x000fe200000010ff */
[----:B------:R-:W-:Y:S01]  /*92c0*/  FFMA R35, R41, R72, R35 ;  /* 0x0000004829237223 */ /* 0x000fe20000000023 */
[----:B------:R-:W-:Y:S02]  /*92d0*/  F2FP.BF16.F32.PACK_AB R112, R25, R24 ;  /* 0x000000181970723e */ /* 0x000fe400000010ff */
[----:B------:R-:W-:Y:S01]  /*92e0*/  F2FP.BF16.F32.PACK_AB R113, R31, R26 ;  /* 0x0000001a1f71723e */ /* 0x000fe200000010ff */
[----:B------:R1:W-:Y:S01]  /*92f0*/  STS.128 [R91+0x6020], R108 ;  /* 0x0060206c5b007388 */ /* 0x0003e20000000c00 */
        /* <DEDUP_REMOVED lines=21> */
.L_x_130:
[----:B------:R-:W-:Y:S05]  /*9450*/  BSYNC.RECONVERGENT B0 ;  /* 0x0000000000007941 */ /* 0x000fea0003800200 */
.L_x_129:
[----:B------:R-:W-:Y:S01]  /*9460*/  BAR.SYNC.DEFER_BLOCKING 0x1, 0x80 ;  /* 0x0042000000007b1d */ /* 0x000fe20000010000 */
[----:B------:R-:W-:Y:S01]  /*9470*/  UISETP.NE.AND UP0, UPT, UR52, -0x4, UPT ;  /* 0xfffffffc3400788c */ /* 0x000fe2000bf05270 */
[----:B------:R-:W-:Y:S08]  /*9480*/  IADD3 R0, PT, PT, R36, 0x1, RZ ;  /* 0x0000000124007810 */ /* 0x000ff00007ffe0ff */
[----:B------:R-:W-:Y:S05]  /*9490*/  BRA.U !UP0, `(.L_x_131) ;  /* 0x0000000108287547 */ /* 0x000fea000b800000 */
[----:B------:R-:W-:Y:S01]  /*94a0*/  ISETP.NE.AND P0, PT, R98, RZ, PT ;  /* 0x000000ff6200720c */ /* 0x000fe20003f05270 */
[----:B------:R-:W-:Y:S01]  /*94b0*/  IMAD.U32 R3, RZ, RZ, UR46 ;  /* 0x0000002eff037e24 */ /* 0x000fe2000f8e00ff */
[----:B------:R-:W-:Y:S01]  /*94c0*/  UIADD3 UR4, UPT, UPT, UR46, 0x1, URZ ;  /* 0x000000012e047890 */ /* 0x000fe2000fffe0ff */
[----:B------:R-:W-:Y:S03]  /*94d0*/  IMAD.U32 R2, RZ, RZ, UR47 ;  /* 0x0000002fff027e24 */ /* 0x000fe6000f8e00ff */
[----:B------:R-:W-:Y:S04]  /*94e0*/  UISETP.NE.AND UP0, UPT, UR4, 0x4, UPT ;  /* 0x000000040400788c */ /* 0x000fe8000bf05270 */
[----:B------:R-:W-:Y:S03]  /*94f0*/  USEL UR46, UR4, URZ, UP0 ;  /* 0x000000ff042e7287 */ /* 0x000fe60008000000 */
[----:B------:R-:W-:Y:S05]  /*9500*/  @P0 LEA R3, R3, UR44, 0x3 ;  /* 0x0000002c03030c11 */ /* 0x000fea000f8e18ff */
[----:B------:R-:W-:Y:S05]  /*9510*/  @P0 VIADD R3, R3, 0x50 ;  /* 0x0000005003030836 */ /* 0x000fea0000000000 */
[----:B------:R-:W-:Y:S04]  /*9520*/  @P0 PRMT R2, R2, 0x654, R3 ;  /* 0x0000065402020816 */ /* 0x000fe80000000003 */
[----:B------:R3:W-:Y:S03]  /*9530*/  @P0 SYNCS.ARRIVE.TRANS64.RED.A1T0 RZ, [R2+URZ], RZ ;  /* 0x000000ff02ff09a7 */ /* 0x0007e600081004ff */
.L_x_131:
[----:B------:R-:W-:Y:S01]  /*9540*/  R2UR UR4, R82 ;  /* 0x00000000520472ca */ /* 0x000fe200000e0000 */
[----:B------:R-:W-:Y:S01]  /*9550*/  UISETP.NE.AND UP0, UPT, UR62, URZ, UPT ;  /* 0x000000ff3e00728c */ /* 0x000fe2000bf05270 */
[----:B------:R-:W-:Y:S01]  /*9560*/  ISETP.NE.AND P0, PT, R86, 0x2, PT ;  /* 0x000000025600780c */ /* 0x000fe20003f05270 */
[----:B------:R-:W-:Y:S01]  /*9570*/  UIADD3 UR20, UPT, UPT, UR37, UR63, URZ ;  /* 0x0000003f25147290 */ /* 0x000fe2000fffe0ff */
[----:B------:R-:W-:Y:S01]  /*9580*/  ISETP.NE.AND P1, PT, R0, 0x4, PT ;  /* 0x000000040000780c */ /* 0x000fe20003f25270 */
[----:B------:R-:W-:Y:S01]  /*9590*/  UIADD3 UR52, UPT, UPT, UR52, 0x4, URZ ;  /* 0x0000000434347890 */ /* 0x000fe2000fffe0ff */
[----:B------:R-:W-:Y:S01]  /*95a0*/  SEL R3, RZ, 0x1, P0 ;  /* 0x00000001ff037807 */ /* 0x000fe20000000000 */
[----:B------:R-:W-:Y:S01]  /*95b0*/  UMOV UR36, UR61 ;  /* 0x0000003d00247c82 */ /* 0x000fe20008000000 */
[----:B---3--:R-:W-:Y:S02]  /*95c0*/  SEL R2, RZ, 0x1, P1 ;  /* 0x00000001ff027807 */ /* 0x008fe40000800000 */
[----:B------:R-:W-:Y:S02]  /*95d0*/  LOP3.LUT R88, R88, R3, RZ, 0x3c, !PT ;  /* 0x0000000358587212 */ /* 0x000fe400078e3cff */
[----:B------:R-:W-:Y:S01]  /*95e0*/  LOP3.LUT R89, R89, R2, RZ, 0x3c, !PT ;  /* 0x0000000259597212 */ /* 0x000fe200078e3cff */
[----:B------:R-:W-:Y:S01]  /*95f0*/  UIADD3 UR16, UPT, UPT, UR38, UR4, URZ ;  /* 0x0000000426107290 */ /* 0x000fe2000fffe0ff */
[----:B------:R-:W-:Y:S02]  /*9600*/  SEL R86, R86, RZ, P0 ;  /* 0x000000ff56567207 */ /* 0x000fe40000000000 */
[----:B------:R-:W-:Y:S01]  /*9610*/  SEL R36, R0, RZ, P1 ;  /* 0x000000ff00247207 */ /* 0x000fe20000800000 */
[----:B------:R-:W-:Y:S08]  /*9620*/  BRA.U UP0, `(.L_x_132) ;  /* 0xffffffbd00dc7547 */ /* 0x000ff0000b83ffff */
[----:B------:R-:W-:-:S13]  /*9630*/  R2UR UR4, R83 ;  /* 0x00000000530472ca */ /* 0x000fda00000e0000 */
[----:B------:R-:W-:-:S09]  /*9640*/  UISETP.NE.AND UP0, UPT, UR4, URZ, UPT ;  /* 0x000000ff0400728c */ /* 0x000fd2000bf05270 */
[----:B------:R-:W-:Y:S05]  /*9650*/  BRA.U !UP0, `(.L_x_133) ;  /* 0x0000000108487547 */ /* 0x000fea000b800000 */
[----:B------:R-:W3:Y:S02]  /*9660*/  LDCU.64 UR4, c[0x0][0x890] ;  /* 0x00011200ff0477ac */ /* 0x000ee40008000a00 */
[----:B---3--:R-:W-:-:S04]  /*9670*/  UISETP.NE.U32.AND UP0, UPT, UR4, URZ, UPT ;  /* 0x000000ff0400728c */ /* 0x008fc8000bf05070 */
[----:B------:R-:W-:-:S09]  /*9680*/  UISETP.NE.AND.EX UP0, UPT, UR5, URZ, UPT, UP0 ;  /* 0x000000ff0500728c */ /* 0x000fd2000bf05300 */
[----:B------:R-:W-:Y:S05]  /*9690*/  BRA.U UP0, `(.L_x_134) ;  /* 0x00000001000c7547 */ /* 0x000fea000b800000 */
[----:B------:R-:W-:-:S13]  /*96a0*/  FSETP.NEU.AND P0, PT, R41, RZ, PT ;  /* 0x000000ff2900720b */ /* 0x000fda0003f0d000 */
[----:B------:R-:W-:Y:S05]  /*96b0*/  @!P0 EXIT ;  /* 0x000000000000894d */ /* 0x000fea0003800000 */
[----:B------:R-:W-:Y:S05]  /*96c0*/  BRA `(.L_x_133) ;  /* 0x00000000002c7947 */ /* 0x000fea0003800000 */
.L_x_134:
[----:B------:R-:W-:Y:S01]  /*96d0*/  ISETP.NE.AND P0, PT, R85, RZ, PT ;  /* 0x000000ff5500720c */ /* 0x000fe20003f05270 */
[----:B------:R-:W-:-:S12]  /*96e0*/  BSSY.RECONVERGENT B0, `(.L_x_133) ;  /* 0x0000009000007945 */ /* 0x000fd80003800200 */
[----:B------:R-:W-:Y:S05]  /*96f0*/  @P0 BRA `(.L_x_135) ;  /* 0x0000000000140947 */ /* 0x000fea0003800000 */
[----:B------:R-:W3:Y:S02]  /*9700*/  LDCU.64 UR4, c[0x0][0x888] ;  /* 0x00011100ff0477ac */ /* 0x000ee40008000a00 */
[----:B---3--:R-:W-:-:S04]  /*9710*/  ISETP.NE.U32.AND P0, PT, RZ, UR4, PT ;  /* 0x00000004ff007c0c */ /* 0x008fc8000bf05070 */
[----:B------:R-:W-:-:S13]  /*9720*/  ISETP.NE.AND.EX P0, PT, RZ, UR5, PT, P0 ;  /* 0x00000005ff007c0c */ /* 0x000fda000bf05300 */
[----:B------:R-:W-:Y:S05]  /*9730*/  @!P0 EXIT ;  /* 0x000000000000894d */ /* 0x000fea0003800000 */
[----:B------:R-:W-:Y:S05]  /*9740*/  BRA `(.L_x_136) ;  /* 0x0000000000087947 */ /* 0x000fea0003800000 */
.L_x_135:
[----:B------:R-:W-:-:S13]  /*9750*/  FSETP.NEU.AND P0, PT, R41, RZ, PT ;  /* 0x000000ff2900720b */ /* 0x000fda0003f0d000 */
[----:B------:R-:W-:Y:S05]  /*9760*/  @!P0 EXIT ;  /* 0x000000000000894d */ /* 0x000fea0003800000 */
.L_x_136:
[----:B------:R-:W-:Y:S05]  /*9770*/  BSYNC.RECONVERGENT B0 ;  /* 0x0000000000007941 */ /* 0x000fea0003800200 */
.L_x_133:
[----:B------:R-:W-:Y:S01]  /*9780*/  ULEA UR4, UR46, UR44, 0x3 ;  /* 0x0000002c2e047291 */ /* 0x000fe2000f8e18ff */
[----:B------:R-:W-:-:S04]  /*9790*/  DEPBAR.LE SB0, 0x0 ;  /* 0x000080000000791a */ /* 0x000fc80000000000 */
[----:B------:R-:W-:-:S04]  /*97a0*/  UIADD3 UR4, UPT, UPT, UR4, 0x50, URZ ;  /* 0x0000005004047890 */ /* 0x000fc8000fffe0ff */
[----:B------:R-:W-:-:S09]  /*97b0*/  UPRMT UR4, UR47, 0x654, UR4 ;  /* 0x000006542f047896 */ /* 0x000fd20008000004 */
[----:B------:R-:W-:Y:S01]  /*97c0*/  SYNCS.ARRIVE.TRANS64.RED.A1T0 RZ, [UR4], RZ ;  /* 0x000000ffffff79a7 */ /* 0x000fe20008100404 */
[----:B------:R-:W-:Y:S05]  /*97d0*/  EXIT ;  /* 0x000000000000794d */ /* 0x000fea0003800000 */
.L_x_24:
[----:B--2---:R2:W3:Y:S02]  /*97e0*/  SYNCS.PHASECHK.TRANS64.TRYWAIT P0, [R3+URZ+0xf0], R2 ;  /* 0x0000f002030075a7 */ /* 0x0044e400080011ff */
[----:B---3--:R-:W-:Y:S05]  /*97f0*/  @!P0 NANOSLEEP.SYNCS 0x989680 ;  /* 0x009896800000895d */ /* 0x008fea0003900000 */
[----:B------:R-:W3:Y:S02]  /*9800*/  @!P0 SYNCS.PHASECHK.TRANS64 P0, [R3+URZ+0xf0], R2 ;  /* 0x0000f002030085a7 */ /* 0x000ee400080010ff */
[----:B---3--:R-:W-:Y:S05]  /*9810*/  @!P0 BRA `(.L_x_24) ;  /* 0xfffffffc00f08947 */ /* 0x008fea000383ffff */
[----:B------:R-:W-:Y:S05]  /*9820*/  BRA `(.L_x_137) ;  /* 0xffffff80006c7947 */ /* 0x000fea000383ffff */
.L_x_27:
[----:B-1----:R-:W-:-:S07]  /*9830*/  MOV R0, UR33 ;  /* 0x0000002100007c02 */ /* 0x002fce0008000f00 */
.L_x_138:
[----:B-1----:R1:W2:Y:S02]  /*9840*/  SYNCS.PHASECHK.TRANS64.TRYWAIT P0, [R0+URZ+0x18], R3 ;  /* 0x00001803000075a7 */ /* 0x0022a400080011ff */
[----:B--2---:R-:W-:Y:S05]  /*9850*/  @!P0 NANOSLEEP.SYNCS 0x989680 ;  /* 0x009896800000895d */ /* 0x004fea0003900000 */
[----:B------:R-:W2:Y:S02]  /*9860*/  @!P0 SYNCS.PHASECHK.TRANS64 P0, [R0+URZ+0x18], R3 ;  /* 0x00001803000085a7 */ /* 0x000ea400080010ff */
[----:B--2---:R-:W-:Y:S05]  /*9870*/  @!P0 BRA `(.L_x_138) ;  /* 0xfffffffc00f08947 */ /* 0x004fea000383ffff */
[----:B------:R-:W-:Y:S05]  /*9880*/  BRA `(.L_x_26) ;  /* 0xffffff8000b47947 */ /* 0x000fea000383ffff */
.L_x_34:
[----:B-1----:R-:W-:-:S07]  /*9890*/  MOV R0, UR33 ;  /* 0x0000002100007c02 */ /* 0x002fce0008000f00 */
.L_x_139:
[----:B-1----:R1:W2:Y:S02]  /*98a0*/  SYNCS.PHASECHK.TRANS64.TRYWAIT P0, [R0+URZ+0x18], R3 ;  /* 0x00001803000075a7 */ /* 0x0022a400080011ff */
[----:B--2---:R-:W-:Y:S05]  /*98b0*/  @!P0 NANOSLEEP.SYNCS 0x989680 ;  /* 0x009896800000895d */ /* 0x004fea0003900000 */
[----:B------:R-:W2:Y:S02]  /*98c0*/  @!P0 SYNCS.PHASECHK.TRANS64 P0, [R0+URZ+0x18], R3 ;  /* 0x00001803000085a7 */ /* 0x000ea400080010ff */
[----:B--2---:R-:W-:Y:S05]  /*98d0*/  @!P0 BRA `(.L_x_139) ;  /* 0xfffffffc00f08947 */ /* 0x004fea000383ffff */
[----:B------:R-:W-:Y:S05]  /*98e0*/  BRA `(.L_x_33) ;  /* 0xffffff8400a87947 */ /* 0x000fea000383ffff */
.L_x_39:
[----:B-1----:R1:W2:Y:S02]  /*98f0*/  SYNCS.PHASECHK.TRANS64.TRYWAIT P0, [R3+URZ+0x80], R0 ;  /* 0x00008000030075a7 */ /* 0x0022a400080011ff */
[----:B--2---:R-:W-:Y:S05]  /*9900*/  @!P0 NANOSLEEP.SYNCS 0x989680 ;  /* 0x009896800000895d */ /* 0x004fea0003900000 */
[----:B------:R-:W2:Y:S02]  /*9910*/  @!P0 SYNCS.PHASECHK.TRANS64 P0, [R3+URZ+0x80], R0 ;  /* 0x00008000030085a7 */ /* 0x000ea400080010ff */
[----:B--2---:R-:W-:Y:S05]  /*9920*/  @!P0 BRA `(.L_x_39) ;  /* 0xfffffffc00f08947 */ /* 0x004fea000383ffff */
[----:B------:R-:W-:Y:S05]  /*9930*/  BRA `(.L_x_140) ;  /* 0xffffff88007c7947 */ /* 0x000fea000383ffff */
.L_x_43:
[----:B-1----:R-:W-:-:S07]  /*9940*/  MOV R0, UR4 ;  /* 0x0000000400007c02 */ /* 0x002fce0008000f00 */
.L_x_141:
[----:B-1----:R1:W2:Y:S02]  /*9950*/  SYNCS.PHASECHK.TRANS64.TRYWAIT P0, [R0+URZ], R3 ;  /* 0x00000003000075a7 */ /* 0x0022a400080011ff */
[----:B--2---:R-:W-:Y:S05]  /*9960*/  @!P0 NANOSLEEP.SYNCS 0x989680 ;  /* 0x009896800000895d */ /* 0x004fea0003900000 */
[----:B------:R-:W2:Y:S02]  /*9970*/  @!P0 SYNCS.PHASECHK.TRANS64 P0, [R0+URZ], R3 ;  /* 0x00000003000085a7 */ /* 0x000ea400080010ff */
[----:B--2---:R-:W-:Y:S05]  /*9980*/  @!P0 BRA `(.L_x_141) ;  /* 0xfffffffc00f08947 */ /* 0x004fea000383ffff */
[----:B------:R-:W-:Y:S05]  /*9990*/  BRA `(.L_x_142) ;  /* 0xffffff9000247947 */ /* 0x000fea000383ffff */
.L_x_44:
[----:B------:R-:W-:-:S07]  /*99a0*/  MOV R0, UR5 ;  /* 0x0000000500007c02 */ /* 0x000fce0008000f00 */
.L_x_143:
[----:B-1----:R1:W2:Y:S02]  /*99b0*/  SYNCS.PHASECHK.TRANS64.TRYWAIT P0, [R0+URZ], R3 ;  /* 0x00000003000075a7 */ /* 0x0022a400080011ff */
[----:B--2---:R-:W-:Y:S05]  /*99c0*/  @!P0 NANOSLEEP.SYNCS 0x989680 ;  /* 0x009896800000895d */ /* 0x004fea0003900000 */
[----:B------:R-:W2:Y:S02]  /*99d0*/  @!P0 SYNCS.PHASECHK.TRANS64 P0, [R0+URZ], R3 ;  /* 0x00000003000085a7 */ /* 0x000ea400080010ff */
[----:B--2---:R-:W-:Y:S05]  /*99e0*/  @!P0 BRA `(.L_x_143) ;  /* 0xfffffffc00f08947 */ /* 0x004fea000383ffff */
[----:B------:R-:W-:Y:S05]  /*99f0*/  BRA `(.L_x_144) ;  /* 0xffffff9000307947 */ /* 0x000fea000383ffff */
.L_x_47:
[----:B-1----:R1:W2:Y:S02]  /*9a00*/  SYNCS.PHASECHK.TRANS64.TRYWAIT P0, [R2+URZ+0xe0], R5 ;  /* 0x0000e005020075a7 */ /* 0x0022a400080011ff */
[----:B--2---:R-:W-:Y:S05]  /*9a10*/  @!P0 NANOSLEEP.SYNCS 0x989680 ;  /* 0x009896800000895d */ /* 0x004fea0003900000 */
[----:B------:R-:W2:Y:S02]  /*9a20*/  @!P0 SYNCS.PHASECHK.TRANS64 P0, [R2+URZ+0xe0], R5 ;  /* 0x0000e005020085a7 */ /* 0x000ea400080010ff */
[----:B--2---:R-:W-:Y:S05]  /*9a30*/  @!P0 BRA `(.L_x_47) ;  /* 0xfffffffc00f08947 */ /* 0x004fea000383ffff */
[----:B------:R-:W-:Y:S05]  /*9a40*/  BRA `(.L_x_145) ;  /* 0xffffff90008c7947 */ /* 0x000fea000383ffff */
.L_x_48:
[----:B------:R-:W-:-:S07]  /*9a50*/  MOV R2, UR4 ;  /* 0x0000000400027c02 */ /* 0x000fce0008000f00 */
.L_x_146:
[----:B-1----:R1:W2:Y:S02]  /*9a60*/  SYNCS.PHASECHK.TRANS64.TRYWAIT P0, [R2+URZ+0x90], R5 ;  /* 0x00009005020075a7 */ /* 0x0022a400080011ff */
[----:B--2---:R-:W-:Y:S05]  /*9a70*/  @!P0 NANOSLEEP.SYNCS 0x989680 ;  /* 0x009896800000895d */ /* 0x004fea0003900000 */
[----:B------:R-:W2:Y:S02]  /*9a80*/  @!P0 SYNCS.PHASECHK.TRANS64 P0, [R2+URZ+0x90], R5 ;  /* 0x00009005020085a7 */ /* 0x000ea400080010ff */
[----:B--2---:R-:W-:Y:S05]  /*9a90*/  @!P0 BRA `(.L_x_146) ;  /* 0xfffffffc00f08947 */ /* 0x004fea000383ffff */
[----:B------:R-:W-:Y:S05]  /*9aa0*/  BRA `(.L_x_147) ;  /* 0xffffff90009c7947 */ /* 0x000fea000383ffff */
.L_x_49:
[----:B-1----:R1:W2:Y:S02]  /*9ab0*/  SYNCS.PHASECHK.TRANS64.TRYWAIT P1, [R2+URZ+0x80], R5 ;  /* 0x00008005020075a7 */ /* 0x0022a400080211ff */
[----:B--2---:R-:W-:Y:S05]  /*9ac0*/  @!P1 NANOSLEEP.SYNCS 0x989680 ;  /* 0x009896800000995d */ /* 0x004fea0003900000 */
[----:B------:R-:W2:Y:S02]  /*9ad0*/  @!P1 SYNCS.PHASECHK.TRANS64 P1, [R2+URZ+0x80], R5 ;  /* 0x00008005020095a7 */ /* 0x000ea400080210ff */
[----:B--2---:R-:W-:Y:S05]  /*9ae0*/  @!P1 BRA `(.L_x_49) ;  /* 0xfffffffc00f09947 */ /* 0x004fea000383ffff */
[----:B------:R-:W-:Y:S05]  /*9af0*/  BRA `(.L_x_148) ;  /* 0xffffff9000cc7947 */ /* 0x000fea000383ffff */
.L_x_52:
[----:B------:R-:W-:-:S07]  /*9b00*/  MOV R0, UR4 ;  /* 0x0000000400007c02 */ /* 0x000fce0008000f00 */
.L_x_149:
[----:B-1----:R1:W2:Y:S02]  /*9b10*/  SYNCS.PHASECHK.TRANS64.TRYWAIT P0, [R0+URZ+0x90], R3 ;  /* 0x00009003000075a7 */ /* 0x0022a400080011ff */
[----:B--2---:R-:W-:Y:S05]  /*9b20*/  @!P0 NANOSLEEP.SYNCS 0x989680 ;  /* 0x009896800000895d */ /* 0x004fea0003900000 */
[----:B------:R-:W2:Y:S02]  /*9b30*/  @!P0 SYNCS.PHASECHK.TRANS64 P0, [R0+URZ+0x90], R3 ;  /* 0x00009003000085a7 */ /* 0x000ea400080010ff */
[----:B--2---:R-:W-:Y:S05]  /*9b40*/  @!P0 BRA `(.L_x_149) ;  /* 0xfffffffc00f08947 */ /* 0x004fea000383ffff */
[----:B------:R-:W-:Y:S05]  /*9b50*/  BRA `(.L_x_51) ;  /* 0xffffff9400207947 */ /* 0x000fea000383ffff */
.L_x_59:
[----:B-1----:R1:W2:Y:S02]  /*9b60*/  SYNCS.PHASECHK.TRANS64.TRYWAIT P1, [R0+URZ+0x80], R5 ;  /* 0x00008005000075a7 */ /* 0x0022a400080211ff */
[----:B--2---:R-:W-:Y:S05]  /*9b70*/  @!P1 NANOSLEEP.SYNCS 0x989680 ;  /* 0x009896800000995d */ /* 0x004fea0003900000 */
[----:B------:R-:W2:Y:S02]  /*9b80*/  @!P1 SYNCS.PHASECHK.TRANS64 P1, [R0+URZ+0x80], R5 ;  /* 0x00008005000095a7 */ /* 0x000ea400080210ff */
[----:B--2---:R-:W-:Y:S05]  /*9b90*/  @!P1 BRA `(.L_x_59) ;  /* 0xfffffffc00f09947 */ /* 0x004fea000383ffff */
[----:B------:R-:W-:Y:S05]  /*9ba0*/  BRA `(.L_x_150) ;  /* 0xffffff9800b47947 */ /* 0x000fea000383ffff */
.L_x_60:
[----:B------:R-:W-:-:S07]  /*9bb0*/  MOV R3, UR45 ;  /* 0x0000002d00037c02 */ /* 0x000fce0008000f00 */
.L_x_151:
[----:B-1----:R1:W2:Y:S02]  /*9bc0*/  SYNCS.PHASECHK.TRANS64.TRYWAIT P0, [R3+URZ+0xc0], R0 ;  /* 0x0000c000030075a7 */ /* 0x0022a400080011ff */
[----:B--2---:R-:W-:Y:S05]  /*9bd0*/  @!P0 NANOSLEEP.SYNCS 0x989680 ;  /* 0x009896800000895d */ /* 0x004fea0003900000 */
[----:B------:R-:W2:Y:S02]  /*9be0*/  @!P0 SYNCS.PHASECHK.TRANS64 P0, [R3+URZ+0xc0], R0 ;  /* 0x0000c000030085a7 */ /* 0x000ea400080010ff */
[----:B--2---:R-:W-:Y:S05]  /*9bf0*/  @!P0 BRA `(.L_x_151) ;  /* 0xfffffffc00f08947 */ /* 0x004fea000383ffff */
[----:B------:R-:W-:Y:S05]  /*9c00*/  BRA `(.L_x_152) ;  /* 0xffffff9800ec7947 */ /* 0x000fea000383ffff */
.L_x_63:
[----:B------:R-:W-:Y:S07]  /*9c10*/  MOV R0, UR7 ;  /* 0x0000000700007c02 */ /* 0x000fee0008000f00 */
.L_x_153:
[----:B-1----:R1:W2:Y:S02]  /*9c20*/  SYNCS.PHASECHK.TRANS64.TRYWAIT P0, [R0+URZ], R3 ;  /* 0x00000003000075a7 */ /* 0x0022a400080011ff */
[----:B--2---:R-:W-:Y:S05]  /*9c30*/  @!P0 NANOSLEEP.SYNCS 0x989680 ;  /* 0x009896800000895d */ /* 0x004fea0003900000 */
[----:B------:R-:W2:Y:S02]  /*9c40*/  @!P0 SYNCS.PHASECHK.TRANS64 P0, [R0+URZ], R3 ;  /* 0x00000003000085a7 */ /* 0x000ea400080010ff */
[----:B--2---:R-:W-:Y:S05]  /*9c50*/  @!P0 BRA `(.L_x_153) ;  /* 0xfffffffc00f08947 */ /* 0x004fea000383ffff */
[----:B------:R-:W-:Y:S05]  /*9c60*/  BRA `(.L_x_62) ;  /* 0xffffff9c00087947 */ /* 0x000fea000383ffff */
.L_x_66:
[----:B------:R-:W-:-:S07]  /*9c70*/  MOV R0, UR4 ;  /* 0x0000000400007c02 */ /* 0x000fce0008000f00 */
.L_x_154:
[----:B--2---:R2:W4:Y:S02]  /*9c80*/  SYNCS.PHASECHK.TRANS64.TRYWAIT P0, [R0+URZ], R3 ;  /* 0x00000003000075a7 */ /* 0x00452400080011ff */
[----:B----4-:R-:W-:Y:S05]  /*9c90*/  @!P0 NANOSLEEP.SYNCS 0x989680 ;  /* 0x009896800000895d */ /* 0x010fea0003900000 */
[----:B------:R-:W4:Y:S02]  /*9ca0*/  @!P0 SYNCS.PHASECHK.TRANS64 P0, [R0+URZ], R3 ;  /* 0x00000003000085a7 */ /* 0x000f2400080010ff */
[----:B----4-:R-:W-:Y:S05]  /*9cb0*/  @!P0 BRA `(.L_x_154) ;  /* 0xfffffffc00f08947 */ /* 0x010fea000383ffff */
[----:B------:R-:W-:Y:S05]  /*9cc0*/  BRA `(.L_x_155) ;  /* 0xffffffa000347947 */ /* 0x000fea000383ffff */
.L_x_67:
[----:B------:R-:W-:-:S07]  /*9cd0*/  MOV R0, UR5 ;  /* 0x0000000500007c02 */ /* 0x000fce0008000f00 */
.L_x_156:
[----:B-1----:R1:W2:Y:S02]  /*9ce0*/  SYNCS.PHASECHK.TRANS64.TRYWAIT P0, [R0+URZ], R3 ;  /* 0x00000003000075a7 */ /* 0x0022a400080011ff */
[----:B--2---:R-:W-:Y:S05]  /*9cf0*/  @!P0 NANOSLEEP.SYNCS 0x989680 ;  /* 0x009896800000895d */ /* 0x004fea0003900000 */
[----:B------:R-:W2:Y:S02]  /*9d00*/  @!P0 SYNCS.PHASECHK.TRANS64 P0, [R0+URZ], R3 ;  /* 0x00000003000085a7 */ /* 0x000ea400080010ff */
[----:B--2---:R-:W-:Y:S05]  /*9d10*/  @!P0 BRA `(.L_x_156) ;  /* 0xfffffffc00f08947 */ /* 0x004fea000383ffff */
[----:B------:R-:W-:Y:S05]  /*9d20*/  BRA `(.L_x_157) ;  /* 0xffffffa000407947 */ /* 0x000fea000383ffff */
.L_x_68:
[----:B------:R-:W-:-:S07]  /*9d30*/  MOV R0, UR5 ;  /* 0x0000000500007c02 */ /* 0x000fce0008000f00 */
.L_x_158:
[----:B-1----:R1:W2:Y:S02]  /*9d40*/  SYNCS.PHASECHK.TRANS64.TRYWAIT P0, [R0+URZ], R3 ;  /* 0x00000003000075a7 */ /* 0x0022a400080011ff */
[----:B--2---:R-:W-:Y:S05]  /*9d50*/  @!P0 NANOSLEEP.SYNCS 0x989680 ;  /* 0x009896800000895d */ /* 0x004fea0003900000 */
[----:B------:R-:W2:Y:S02]  /*9d60*/  @!P0 SYNCS.PHASECHK.TRANS64 P0, [R0+URZ], R3 ;  /* 0x00000003000085a7 */ /* 0x000ea400080010ff */
[----:B--2---:R-:W-:Y:S05]  /*9d70*/  @!P0 BRA `(.L_x_158) ;  /* 0xfffffffc00f08947 */ /* 0x004fea000383ffff */
[----:B------:R-:W-:Y:S05]  /*9d80*/  BRA `(.L_x_159) ;  /* 0xffffffa0004c7947 */ /* 0x000fea000383ffff */
.L_x_69:
[----:B------:R-:W-:-:S07]  /*9d90*/  MOV R0, UR4 ;  /* 0x0000000400007c02 */ /* 0x000fce0008000f00 */
.L_x_160:
[----:B-1----:R1:W2:Y:S02]  /*9da0*/  SYNCS.PHASECHK.TRANS64.TRYWAIT P0, [R0+URZ], R3 ;  /* 0x00000003000075a7 */ /* 0x0022a400080011ff */
[----:B--2---:R-:W-:Y:S05]  /*9db0*/  @!P0 NANOSLEEP.SYNCS 0x989680 ;  /* 0x009896800000895d */ /* 0x004fea0003900000 */
[----:B------:R-:W2:Y:S02]  /*9dc0*/  @!P0 SYNCS.PHASECHK.TRANS64 P0, [R0+URZ], R3 ;  /* 0x00000003000085a7 */ /* 0x000ea400080010ff */
[----:B--2---:R-:W-:Y:S05]  /*9dd0*/  @!P0 BRA `(.L_x_160) ;  /* 0xfffffffc00f08947 */ /* 0x004fea000383ffff */
[----:B------:R-:W-:Y:S05]  /*9de0*/  BRA `(.L_x_161) ;  /* 0xffffffa000587947 */ /* 0x000fea000383ffff */
.L_x_74:
[----:B--2---:R2:W3:Y:S02]  /*9df0*/  SYNCS.PHASECHK.TRANS64.TRYWAIT P0, [R12+URZ+0x80], R9 ;  /* 0x000080090c0075a7 */ /* 0x0044e400080011ff */
[----:B---3--:R-:W-:Y:S05]  /*9e00*/  @!P0 NANOSLEEP.SYNCS 0x989680 ;  /* 0x009896800000895d */ /* 0x008fea0003900000 */
[----:B------:R-:W3:Y:S02]  /*9e10*/  @!P0 SYNCS.PHASECHK.TRANS64 P0, [R12+URZ+0x80], R9 ;  /* 0x000080090c0085a7 */ /* 0x000ee400080010ff */
[----:B---3--:R-:W-:Y:S05]  /*9e20*/  @!P0 BRA `(.L_x_74) ;  /* 0xfffffffc00f08947 */ /* 0x008fea000383ffff */
[----:B------:R-:W-:Y:S05]  /*9e30*/  BRA `(.L_x_162) ;  /* 0xffffffa400787947 */ /* 0x000fea000383ffff */
.L_x_77:
[----:B------:R-:W-:Y:S07]  /*9e40*/  MOV R0, UR21 ;  /* 0x0000001500007c02 */ /* 0x000fee0008000f00 */
.L_x_163:
[----:B--2---:R2:W3:Y:S02]  /*9e50*/  SYNCS.PHASECHK.TRANS64.TRYWAIT P2, [R0+URZ+0x78], R11 ;  /* 0x0000780b000075a7 */ /* 0x0044e400080411ff */
[----:B---3--:R-:W-:Y:S05]  /*9e60*/  @!P2 NANOSLEEP.SYNCS 0x989680 ;  /* 0x009896800000a95d */ /* 0x008fea0003900000 */
[----:B------:R-:W3:Y:S02]  /*9e70*/  @!P2 SYNCS.PHASECHK.TRANS64 P2, [R0+URZ+0x78], R11 ;  /* 0x0000780b0000a5a7 */ /* 0x000ee400080410ff */
[----:B---3--:R-:W-:Y:S05]  /*9e80*/  @!P2 BRA `(.L_x_163) ;  /* 0xfffffffc00f0a947 */ /* 0x008fea000383ffff */
[----:B------:R-:W-:Y:S05]  /*9e90*/  BRA `(.L_x_76) ;  /* 0xffffffa800e07947 */ /* 0x000fea000383ffff */
.L_x_80:
[----:B--2---:R-:W-:Y:S07]  /*9ea0*/  MOV R0, UR21 ;  /* 0x0000001500007c02 */ /* 0x004fee0008000f00 */
.L_x_164:
[----:B--2---:R2:W3:Y:S02]  /*9eb0*/  SYNCS.PHASECHK.TRANS64.TRYWAIT P0, [R0+URZ+0x50], R9 ;  /* 0x00005009000075a7 */ /* 0x0044e400080011ff */
[----:B---3--:R-:W-:Y:S05]  /*9ec0*/  @!P0 NANOSLEEP.SYNCS 0x989680 ;  /* 0x009896800000895d */ /* 0x008fea0003900000 */
[----:B------:R-:W3:Y:S02]  /*9ed0*/  @!P0 SYNCS.PHASECHK.TRANS64 P0, [R0+URZ+0x50], R9 ;  /* 0x00005009000085a7 */ /* 0x000ee400080010ff */
[----:B---3--:R-:W-:Y:S05]  /*9ee0*/  @!P0 BRA `(.L_x_164) ;  /* 0xfffffffc00f08947 */ /* 0x008fea000383ffff */
[----:B------:R-:W-:Y:S05]  /*9ef0*/  BRA `(.L_x_165) ;  /* 0xffffffac003c7947 */ /* 0x000fea000383ffff */
.L_x_81:
[----:B------:R-:W-:Y:S07]  /*9f00*/  MOV R0, UR21 ;  /* 0x0000001500007c02 */ /* 0x000fee0008000f00 */
.L_x_166:
[----:B--2---:R2:W3:Y:S02]  /*9f10*/  SYNCS.PHASECHK.TRANS64.TRYWAIT P0, [R0+URZ+0x58], R9 ;  /* 0x00005809000075a7 */ /* 0x0044e400080011ff */
[----:B---3--:R-:W-:Y:S05]  /*9f20*/  @!P0 NANOSLEEP.SYNCS 0x989680 ;  /* 0x009896800000895d */ /* 0x008fea0003900000 */
[----:B------:R-:W3:Y:S02]  /*9f30*/  @!P0 SYNCS.PHASECHK.TRANS64 P0, [R0+URZ+0x58], R9 ;  /* 0x00005809000085a7 */ /* 0x000ee400080010ff */
[----:B---3--:R-:W-:Y:S05]  /*9f40*/  @!P0 BRA `(.L_x_166) ;  /* 0xfffffffc00f08947 */ /* 0x008fea000383ffff */
[----:B------:R-:W-:Y:S05]  /*9f50*/  BRA `(.L_x_167) ;  /* 0xffffffac00787947 */ /* 0x000fea000383ffff */
.L_x_82:
[----:B------:R-:W-:Y:S07]  /*9f60*/  MOV R0, UR21 ;  /* 0x0000001500007c02 */ /* 0x000fee0008000f00 */
.L_x_168:
[----:B--2---:R2:W3:Y:S02]  /*9f70*/  SYNCS.PHASECHK.TRANS64.TRYWAIT P0, [R0+URZ+0x60], R9 ;  /* 0x00006009000075a7 */ /* 0x0044e400080011ff */
[----:B---3--:R-:W-:Y:S05]  /*9f80*/  @!P0 NANOSLEEP.SYNCS 0x989680 ;  /* 0x009896800000895d */ /* 0x008fea0003900000 */
[----:B------:R-:W3:Y:S02]  /*9f90*/  @!P0 SYNCS.PHASECHK.TRANS64 P0, [R0+URZ+0x60], R9 ;  /* 0x00006009000085a7 */ /* 0x000ee400080010ff */
[----:B---3--:R-:W-:Y:S05]  /*9fa0*/  @!P0 BRA `(.L_x_168) ;  /* 0xfffffffc00f08947 */ /* 0x008fea000383ffff */
[----:B------:R-:W-:Y:S05]  /*9fb0*/  BRA `(.L_x_169) ;  /* 0xffffffac00c07947 */ /* 0x000fea000383ffff */
.L_x_83:
[----:B------:R-:W-:Y:S07]  /*9fc0*/  MOV R0, UR21 ;  /* 0x0000001500007c02 */ /* 0x000fee0008000f00 */
.L_x_170:
[----:B--2---:R2:W3:Y:S02]  /*9fd0*/  SYNCS.PHASECHK.TRANS64.TRYWAIT P0, [R0+URZ+0x68], R9 ;  /* 0x00006809000075a7 */ /* 0x0044e400080011ff */
[----:B---3--:R-:W-:Y:S05]  /*9fe0*/  @!P0 NANOSLEEP.SYNCS 0x989680 ;  /* 0x009896800000895d */ /* 0x008fea0003900000 */
[----:B------:R-:W3:Y:S02]  /*9ff0*/  @!P0 SYNCS.PHASECHK.TRANS64 P0, [R0+URZ+0x68], R9 ;  /* 0x00006809000085a7 */ /* 0x000ee400080010ff */
[----:B---3--:R-:W-:Y:S05]  /*a000*/  @!P0 BRA `(.L_x_170) ;  /* 0xfffffffc00f08947 */ /* 0x008fea000383ffff */
[----:B------:R-:W-:Y:S05]  /*a010*/  BRA `(.L_x_171) ;  /* 0xffffffb000047947 */ /* 0x000fea000383ffff */
.L_x_85:
[----:B------:R-:W-:-:S07]  /*a020*/  MOV R0, UR21 ;  /* 0x0000001500007c02 */ /* 0x000fce0008000f00 */
.L_x_172:
[----:B---3--:R3:W4:Y:S02]  /*a030*/  SYNCS.PHASECHK.TRANS64.TRYWAIT P0, [R0+URZ+0x50], R3 ;  /* 0x00005003000075a7 */ /* 0x00872400080011ff */
[----:B----4-:R-:W-:Y:S05]  /*a040*/  @!P0 NANOSLEEP.SYNCS 0x989680 ;  /* 0x009896800000895d */ /* 0x010fea0003900000 */
[----:B------:R-:W4:Y:S02]  /*a050*/  @!P0 SYNCS.PHASECHK.TRANS64 P0, [R0+URZ+0x50], R3 ;  /* 0x00005003000085a7 */ /* 0x000f2400080010ff */
[----:B----4-:R-:W-:Y:S05]  /*a060*/  @!P0 BRA `(.L_x_172) ;  /* 0xfffffffc00f08947 */ /* 0x010fea000383ffff */
[----:B------:R-:W-:Y:S05]  /*a070*/  BRA `(.L_x_173) ;  /* 0xffffffb000787947 */ /* 0x000fea000383ffff */
.L_x_86:
[----:B---3--:R-:W-:-:S07]  /*a080*/  MOV R0, UR21 ;  /* 0x0000001500007c02 */ /* 0x008fce0008000f00 */
.L_x_174:
[----:B---3--:R3:W4:Y:S02]  /*a090*/  SYNCS.PHASECHK.TRANS64.TRYWAIT P0, [R0+URZ+0x58], R3 ;  /* 0x00005803000075a7 */ /* 0x00872400080011ff */
[----:B----4-:R-:W-:Y:S05]  /*a0a0*/  @!P0 NANOSLEEP.SYNCS 0x989680 ;  /* 0x009896800000895d */ /* 0x010fea0003900000 */
[----:B------:R-:W4:Y:S02]  /*a0b0*/  @!P0 SYNCS.PHASECHK.TRANS64 P0, [R0+URZ+0x58], R3 ;  /* 0x00005803000085a7 */ /* 0x000f2400080010ff */
[----:B----4-:R-:W-:Y:S05]  /*a0c0*/  @!P0 BRA `(.L_x_174) ;  /* 0xfffffffc00f08947 */ /* 0x010fea000383ffff */
[----:B------:R-:W-:Y:S05]  /*a0d0*/  BRA `(.L_x_175) ;  /* 0xffffffb000687947 */ /* 0x000fea000383ffff */
.L_x_87:
[----:B---3--:R-:W-:-:S07]  /*a0e0*/  MOV R0, UR21 ;  /* 0x0000001500007c02 */ /* 0x008fce0008000f00 */
.L_x_176:
[----:B---3--:R3:W4:Y:S02]  /*a0f0*/  SYNCS.PHASECHK.TRANS64.TRYWAIT P0, [R0+URZ+0x60], R3 ;  /* 0x00006003000075a7 */ /* 0x00872400080011ff */
[----:B----4-:R-:W-:Y:S05]  /*a100*/  @!P0 NANOSLEEP.SYNCS 0x989680 ;  /* 0x009896800000895d */ /* 0x010fea0003900000 */
[----:B------:R-:W4:Y:S02]  /*a110*/  @!P0 SYNCS.PHASECHK.TRANS64 P0, [R0+URZ+0x60], R3 ;  /* 0x00006003000085a7 */ /* 0x000f2400080010ff */
[----:B----4-:R-:W-:Y:S05]  /*a120*/  @!P0 BRA `(.L_x_176) ;  /* 0xfffffffc00f08947 */ /* 0x010fea000383ffff */
[----:B------:R-:W-:Y:S05]  /*a130*/  BRA `(.L_x_177) ;  /* 0xffffffb000587947 */ /* 0x000fea000383ffff */
.L_x_89:
[----:B-1----:R1:W2:Y:S02]  /*a140*/  SYNCS.PHASECHK.TRANS64.TRYWAIT P0, [R3+URZ+0x80], R0 ;  /* 0x00008000030075a7 */ /* 0x0022a400080011ff */
[----:B--2---:R-:W-:Y:S05]  /*a150*/  @!P0 NANOSLEEP.SYNCS 0x989680 ;  /* 0x009896800000895d */ /* 0x004fea0003900000 */
[----:B------:R-:W2:Y:S02]  /*a160*/  @!P0 SYNCS.PHASECHK.TRANS64 P0, [R3+URZ+0x80], R0 ;  /* 0x00008000030085a7 */ /* 0x000ea400080010ff */
[----:B--2---:R-:W-:Y:S05]  /*a170*/  @!P0 BRA `(.L_x_89) ;  /* 0xfffffffc00f08947 */ /* 0x004fea000383ffff */
[----:B------:R-:W-:Y:S05]  /*a180*/  BRA `(.L_x_178) ;  /* 0xffffffb400187947 */ /* 0x000fea000383ffff */
.L_x_100:
[----:B-1----:R-:W-:Y:S04]  /*a190*/  MOV R2, UR44 ;  /* 0x0000002c00027c02 */ /* 0x002fe80008000f00 */
[----:B------:R1:W2:Y:S03]  /*a1a0*/  SYNCS.PHASECHK.TRANS64.TRYWAIT P1, [R2+URZ+0x30], R3 ;  /* 0x00003003020075a7 */ /* 0x0002a600080211ff */
[----:B--2---:R-:W-:Y:S05]  /*a1b0*/  @!P1 NANOSLEEP.SYNCS 0x989680 ;  /* 0x009896800000995d */ /* 0x004fea0003900000 */
[----:B------:R-:W2:Y:S02]  /*a1c0*/  @!P1 SYNCS.PHASECHK.TRANS64 P1, [R2+URZ+0x30], R3 ;  /* 0x00003003020095a7 */ /* 0x000ea400080210ff */
[----:B--2---:R-:W-:Y:S05]  /*a1d0*/  @!P1 BRA `(.L_x_100) ;  /* 0xfffffffc00ec9947 */ /* 0x004fea000383ffff */
[----:B------:R-:W-:Y:S05]  /*a1e0*/  BRA `(.L_x_99) ;  /* 0xffffffc000887947 */ /* 0x000fea000383ffff */
.L_x_102:
[----:B-1----:R1:W4:Y:S02]  /*a1f0*/  SYNCS.PHASECHK.TRANS64.TRYWAIT P0, [R99+URZ+0xa0], R0 ;  /* 0x0000a000630075a7 */ /* 0x00232400080011ff */
[----:B----4-:R-:W-:Y:S05]  /*a200*/  @!P0 NANOSLEEP.SYNCS 0x989680 ;  /* 0x009896800000895d */ /* 0x010fea0003900000 */
[----:B------:R-:W4:Y:S02]  /*a210*/  @!P0 SYNCS.PHASECHK.TRANS64 P0, [R99+URZ+0xa0], R0 ;  /* 0x0000a000630085a7 */ /* 0x000f2400080010ff */
[----:B----4-:R-:W-:Y:S05]  /*a220*/  @!P0 BRA `(.L_x_102) ;  /* 0xfffffffc00f08947 */ /* 0x010fea000383ffff */
[----:B------:R-:W-:Y:S05]  /*a230*/  BRA `(.L_x_101) ;  /* 0xffffffc000b07947 */ /* 0x000fea000383ffff */
.L_x_111:
[----:B---3--:R3:W4:Y:S02]  /*a240*/  SYNCS.PHASECHK.TRANS64.TRYWAIT P0, [R3+URZ+0x30], R0 ;  /* 0x00003000030075a7 */ /* 0x00872400080011ff */
[----:B----4-:R-:W-:Y:S05]  /*a250*/  @!P0 NANOSLEEP.SYNCS 0x989680 ;  /* 0x009896800000895d */ /* 0x010fea0003900000 */
[----:B------:R-:W4:Y:S02]  /*a260*/  @!P0 SYNCS.PHASECHK.TRANS64 P0, [R3+URZ+0x30], R0 ;  /* 0x00003000030085a7 */ /* 0x000f2400080010ff */
[----:B----4-:R-:W-:Y:S05]  /*a270*/  @!P0 BRA `(.L_x_111) ;  /* 0xfffffffc00f08947 */ /* 0x010fea000383ffff */
[----:B------:R-:W-:Y:S05]  /*a280*/  BRA `(.L_x_110) ;  /* 0xffffffcc008c7947 */ /* 0x000fea000383ffff */
.L_x_119:
[----:B---3--:R3:W4:Y:S02]  /*a290*/  SYNCS.PHASECHK.TRANS64.TRYWAIT P0, [R62+URZ+0x30], R5 ;  /* 0x000030053e0075a7 */ /* 0x00872400080011ff */
[----:B----4-:R-:W-:Y:S05]  /*a2a0*/  @!P0 NANOSLEEP.SYNCS 0x989680 ;  /* 0x009896800000895d */ /* 0x010fea0003900000 */
[----:B------:R-:W4:Y:S02]  /*a2b0*/  @!P0 SYNCS.PHASECHK.TRANS64 P0, [R62+URZ+0x30], R5 ;  /* 0x000030053e0085a7 */ /* 0x000f2400080010ff */
[----:B----4-:R-:W-:Y:S05]  /*a2c0*/  @!P0 BRA `(.L_x_119) ;  /* 0xfffffffc00f08947 */ /* 0x010fea000383ffff */
[----:B------:R-:W-:Y:S05]  /*a2d0*/  BRA `(.L_x_118) ;  /* 0xffffffd800907947 */ /* 0x000fea000383ffff */
.L_x_127:
[----:B---3--:R3:W4:Y:S02]  /*a2e0*/  SYNCS.PHASECHK.TRANS64.TRYWAIT P0, [R62+URZ+0x30], R5 ;  /* 0x000030053e0075a7 */ /* 0x00872400080011ff */
[----:B----4-:R-:W-:Y:S05]  /*a2f0*/  @!P0 NANOSLEEP.SYNCS 0x989680 ;  /* 0x009896800000895d */ /* 0x010fea0003900000 */
[----:B------:R-:W4:Y:S02]  /*a300*/  @!P0 SYNCS.PHASECHK.TRANS64 P0, [R62+URZ+0x30], R5 ;  /* 0x000030053e0085a7 */ /* 0x000f2400080010ff */
[----:B----4-:R-:W-:Y:S05]  /*a310*/  @!P0 BRA `(.L_x_127) ;  /* 0xfffffffc00f08947 */ /* 0x010fea000383ffff */
[----:B------:R-:W-:Y:S05]  /*a320*/  BRA `(.L_x_126) ;  /* 0xffffffe400947947 */ /* 0x000fea000383ffff */
        .weak           $__internal_0_$__cuda_sm10x_tcgen05_guardrail_trap_col_being_dealloced_not_returned_by_alloc
        .type           $__internal_0_$__cuda_sm10x_tcgen05_guardrail_trap_col_being_dealloced_not_returned_by_alloc,@function
        .size           $__internal_0_$__cuda_sm10x_tcgen05_guardrail_trap_col_being_dealloced_not_returned_by_alloc,($__internal_1_$__cuda_sm10x_tcgen05_guardrail_trap_phase_invalid_during_alloc - $__internal_0_$__cuda_sm10x_tcgen05_guardrail_trap_col_being_dealloced_not_returned_by_alloc)
$__internal_0_$__cuda_sm10x_tcgen05_guardrail_trap_col_being_dealloced_not_returned_by_alloc:
[----:B------:R-:W-:Y:S05]  /*a330*/  BPT.TRAP 0x1 ;  /* 0x000000040000795c */ /* 0x000fea0000300000 */
[----:B------:R-:W-:-:S04]  /*a340*/  HFMA2 R3, -RZ, RZ, 0, 0 ;  /* 0x00000000ff037431 */ /* 0x000fc800000001ff */
[----:B------:R-:W-:Y:S05]  /*a350*/  RET.REL.NODEC R2 `(_ZN7cutlass13device_kernelINS_4gemm6kernel13GemmUniversalIN4cute5tupleIJiiiiEEENS1_10collective13CollectiveMmaINS1_35MainloopSm100TmaUmmaWarpSpecializedILi3ELi2ELi4ENS5_IJNS4_1CILi1EEENSA_ILi8EEESB_EEEEENS5_IJNSA_ILi128EEESF_SF_EEENS_10bfloat16_tENS5_IJlSB_lEEESH_SI_NS4_8TiledMMAINS4_8MMA_AtomIJNS4_20SM100_MMA_F16BF16_SSISH_SH_fLi128ELi128ELNS4_4UMMA5MajorE0ELSN_0ELNSM_7ScaleInE0ELSO_0EEEEEENS4_6LayoutINS5_IJSB_SB_SB_EEENS5_IJNSA_ILi0EEEST_ST_EEEEENS5_IJNS4_10UnderscoreESW_SW_EEEEENS4_23SM90_TMA_LOAD_MULTICASTENS4_14ComposedLayoutINS4_7SwizzleILi3ELi4ELi3EEENS4_18smem_ptr_flag_bitsILi16EEENSR_INS5_IJSC_NSA_ILi64EEEEEENS5_IJS15_SB_EEEEEEEvNS4_8identityENS4_13SM90_TMA_LOADES19_vS1A_EENS_8epilogue10collective18CollectiveEpilogueINS1D_23Sm100TmaWarpSpecializedILi4ELi2ELi32ELb1ELb0EEEJSG_NS5_IJNSR_ISF_SB_EENSR_INSA_ILi32EEESB_EEEEESH_SI_SH_SI_NS1D_6fusion15FusionCallbacksIS1H_NS1M_17LinearCombinationISH_fSH_fLNS_15FloatRoundStyleE2EEESG_S1L_JEEENS4_5SM1004TMEM4LOAD26SM100_TMEM_LOAD_32dp32b32xES1B_NS10_INS11_ILi2ELi4ELi3EEES14_NSR_INS5_IJSC_S1J_EEENS5_IJS1J_SB_EEEEEEENS4_39AutoVectorizingCopyWithAssumedAlignmentILi128EEENS4_14SM90_TMA_STOREES20_S22_S22_EEEvvEEEEvNT_6ParamsE) ;  /* 0xffffff5c02287950 */ /* 0x000fea0003c3ffff */
        .weak           $__internal_1_$__cuda_sm10x_tcgen05_guardrail_trap_phase_invalid_during_alloc
        .type           $__internal_1_$__cuda_sm10x_tcgen05_guardrail_trap_phase_invalid_during_alloc,@function
        .size           $__internal_1_$__cuda_sm10x_tcgen05_guardrail_trap_phase_invalid_during_alloc,($__internal_2_$__cuda_sm10x_tcgen05_guardrail_trap_unallocated_columns_being_dealloced - $__internal_1_$__cuda_sm10x_tcgen05_guardrail_trap_phase_invalid_during_alloc)
$__internal_1_$__cuda_sm10x_tcgen05_guardrail_trap_phase_invalid_during_alloc:
[----:B------:R-:W-:Y:S05]  /*a360*/  BPT.TRAP 0x1 ;  /* 0x000000040000795c */ /* 0x000fea0000300000 */
[----:B------:R-:W-:-:S04]  /*a370*/  MOV R5, 0x0 ;  /* 0x0000000000057802 */ /* 0x000fc80000000f00 */
[----:B------:R-:W-:Y:S05]  /*a380*/  RET.REL.NODEC R4 `(_ZN7cutlass13device_kernelINS_4gemm6kernel13GemmUniversalIN4cute5tupleIJiiiiEEENS1_10collective13CollectiveMmaINS1_35MainloopSm100TmaUmmaWarpSpecializedILi3ELi2ELi4ENS5_IJNS4_1CILi1EEENSA_ILi8EEESB_EEEEENS5_IJNSA_ILi128EEESF_SF_EEENS_10bfloat16_tENS5_IJlSB_lEEESH_SI_NS4_8TiledMMAINS4_8MMA_AtomIJNS4_20SM100_MMA_F16BF16_SSISH_SH_fLi128ELi128ELNS4_4UMMA5MajorE0ELSN_0ELNSM_7ScaleInE0ELSO_0EEEEEENS4_6LayoutINS5_IJSB_SB_SB_EEENS5_IJNSA_ILi0EEEST_ST_EEEEENS5_IJNS4_10UnderscoreESW_SW_EEEEENS4_23SM90_TMA_LOAD_MULTICASTENS4_14ComposedLayoutINS4_7SwizzleILi3ELi4ELi3EEENS4_18smem_ptr_flag_bitsILi16EEENSR_INS5_IJSC_NSA_ILi64EEEEEENS5_IJS15_SB_EEEEEEEvNS4_8identityENS4_13SM90_TMA_LOADES19_vS1A_EENS_8epilogue10collective18CollectiveEpilogueINS1D_23Sm100TmaWarpSpecializedILi4ELi2ELi32ELb1ELb0EEEJSG_NS5_IJNSR_ISF_SB_EENSR_INSA_ILi32EEESB_EEEEESH_SI_SH_SI_NS1D_6fusion15FusionCallbacksIS1H_NS1M_17LinearCombinationISH_fSH_fLNS_15FloatRoundStyleE2EEESG_S1L_JEEENS4_5SM1004TMEM4LOAD26SM100_TMEM_LOAD_32dp32b32xES1B_NS10_INS11_ILi2ELi4ELi3EEES14_NSR_INS5_IJSC_S1J_EEENS5_IJS1J_SB_EEEEEEENS4_39AutoVectorizingCopyWithAssumedAlignmentILi128EEENS4_14SM90_TMA_STOREES20_S22_S22_EEEvvEEEEvNT_6ParamsE) ;  /* 0xffffff5c041c7950 */ /* 0x000fea0003c3ffff */
        .weak           $__internal_2_$__cuda_sm10x_tcgen05_guardrail_trap_unallocated_columns_being_dealloced
        .type           $__internal_2_$__cuda_sm10x_tcgen05_guardrail_trap_unallocated_columns_being_dealloced,@function
        .size           $__internal_2_$__cuda_sm10x_tcgen05_guardrail_trap_unallocated_columns_being_dealloced,(.L_x_180 - $__internal_2_$__cuda_sm10x_tcgen05_guardrail_trap_unallocated_columns_being_dealloced)
$__internal_2_$__cuda_sm10x_tcgen05_guardrail_trap_unallocated_columns_being_dealloced:
[----:B------:R-:W-:Y:S05]  /*a390*/  BPT.TRAP 0x1 ;  /* 0x000000040000795c */ /* 0x000fea0000300000 */
[----:B------:R-:W-:-:S04]  /*a3a0*/  HFMA2 R3, -RZ, RZ, 0, 0 ;  /* 0x00000000ff037431 */ /* 0x000fc800000001ff */
[----:B------:R-:W-:Y:S05]  /*a3b0*/  RET.REL.NODEC R2 `(_ZN7cutlass13device_kernelINS_4gemm6kernel13GemmUniversalIN4cute5tupleIJiiiiEEENS1_10collective13CollectiveMmaINS1_35MainloopSm100TmaUmmaWarpSpecializedILi3ELi2ELi4ENS5_IJNS4_1CILi1EEENSA_ILi8EEESB_EEEEENS5_IJNSA_ILi128EEESF_SF_EEENS_10bfloat16_tENS5_IJlSB_lEEESH_SI_NS4_8TiledMMAINS4_8MMA_AtomIJNS4_20SM100_MMA_F16BF16_SSISH_SH_fLi128ELi128ELNS4_4UMMA5MajorE0ELSN_0ELNSM_7ScaleInE0ELSO_0EEEEEENS4_6LayoutINS5_IJSB_SB_SB_EEENS5_IJNSA_ILi0EEEST_ST_EEEEENS5_IJNS4_10UnderscoreESW_SW_EEEEENS4_23SM90_TMA_LOAD_MULTICASTENS4_14ComposedLayoutINS4_7SwizzleILi3ELi4ELi3EEENS4_18smem_ptr_flag_bitsILi16EEENSR_INS5_IJSC_NSA_ILi64EEEEEENS5_IJS15_SB_EEEEEEEvNS4_8identityENS4_13SM90_TMA_LOADES19_vS1A_EENS_8epilogue10collective18CollectiveEpilogueINS1D_23Sm100TmaWarpSpecializedILi4ELi2ELi32ELb1ELb0EEEJSG_NS5_IJNSR_ISF_SB_EENSR_INSA_ILi32EEESB_EEEEESH_SI_SH_SI_NS1D_6fusion15FusionCallbacksIS1H_NS1M_17LinearCombinationISH_fSH_fLNS_15FloatRoundStyleE2EEESG_S1L_JEEENS4_5SM1004TMEM4LOAD26SM100_TMEM_LOAD_32dp32b32xES1B_NS10_INS11_ILi2ELi4ELi3EEES14_NSR_INS5_IJSC_S1J_EEENS5_IJS1J_SB_EEEEEEENS4_39AutoVectorizingCopyWithAssumedAlignmentILi128EEENS4_14SM90_TMA_STOREES20_S22_S22_EEEvvEEEEvNT_6ParamsE) ;  /* 0xffffff5c02107950 */ /* 0x000fea0003c3ffff */
.L_x_179:
[----:B------:R-:W-:-:S00]  /*a3c0*/  BRA `(.L_x_179) ;  /* 0xfffffffc00fc7947 */ /* 0x000fc0000383ffff */
[----:B------:R-:W-:-:S00]  /*a3d0*/  NOP ;  /* 0x0000000000007918 */ /* 0x000fc00000000000 */
        /* <DEDUP_REMOVED lines=10> */
.L_x_180:


//--------------------- .nv.global.init           --------------------------
	.section	.nv.global.init,"aw",@progbits
.nv.global.init:
	.type		$str$27,@object
	.size		$str$27,($str$28 - $str$27)
$str$27:
        /*0000*/ 	.byte	0x28, 0x61, 0x64, 0x64, 0x72, 0x65, 0x73, 0x73, 0x20, 0x26, 0x20, 0x6d, 0x61, 0x73, 0x6b, 0x29
        /*0010*/ 	.byte	0x20, 0x3d, 0x3d, 0x20, 0x30, 0x00
	.type		$str$28,@object
	.size		$str$28,($str$26 - $str$28)
$str$28:
        /*0016*/ 	.byte	0x2f, 0x74, 0x6d, 0x70, 0x2f, 0x63, 0x75, 0x74, 0x6c, 0x61, 0x73, 0x73, 0x5f, 0x73, 0x77, 0x65
        /*0026*/ 	.byte	0x65, 0x70, 0x5f, 0x73, 0x72, 0x63, 0x2f, 0x69, 0x6e, 0x63, 0x6c, 0x75, 0x64, 0x65, 0x2f, 0x63
        /*0036*/ 	.byte	0x75, 0x74, 0x65, 0x2f, 0x70, 0x6f, 0x69, 0x6e, 0x74, 0x65, 0x72, 0x5f, 0x66, 0x6c, 0x61, 0x67
        /*0046*/ 	.byte	0x67, 0x65, 0x64, 0x2e, 0x68, 0x70, 0x70, 0x00
	.type		$str$26,@object
	.size		$str$26,($str$25 - $str$26)
$str$26:
        /*004e*/ 	.byte	0x2f, 0x74, 0x6d, 0x70, 0x2f, 0x63, 0x75, 0x74, 0x6c, 0x61, 0x73, 0x73, 0x5f, 0x73, 0x77, 0x65
        /*005e*/ 	.byte	0x65, 0x70, 0x5f, 0x73, 0x72, 0x63, 0x2f, 0x69, 0x6e, 0x63, 0x6c, 0x75, 0x64, 0x65, 0x2f, 0x63
        /*006e*/ 	.byte	0x75, 0x74, 0x65, 0x2f, 0x61, 0x74, 0x6f, 0x6d, 0x2f, 0x63, 0x6f, 0x70, 0x79, 0x5f, 0x74, 0x72
        /*007e*/ 	.byte	0x61, 0x69, 0x74, 0x73, 0x5f, 0x73, 0x6d, 0x31, 0x30, 0x30, 0x2e, 0x68, 0x70, 0x70, 0x00
	.type		$str$25,@object
	.size		$str$25,(__unnamed_1 - $str$25)
$str$25:
        /*008d*/ 	.byte	0x28, 0x28, 0x75, 0x69, 0x6e, 0x74, 0x33, 0x32, 0x5f, 0x74, 0x28, 0x74, 0x68, 0x72, 0x65, 0x61
        /*009d*/ 	.byte	0x64, 0x49, 0x64, 0x78, 0x2e, 0x78, 0x29, 0x20, 0x2f, 0x20, 0x33, 0x32, 0x29, 0x20, 0x25, 0x20
        /*00ad*/ 	.byte	0x34, 0x29, 0x20, 0x3d, 0x3d, 0x20, 0x28, 0x28, 0x28, 0x74, 0x6d, 0x65, 0x6d, 0x5f, 0x61, 0x64
        /*00bd*/ 	.byte	0x64, 0x72, 0x20, 0x3e, 0x3e, 0x20, 0x31, 0x36, 0x29, 0x20, 0x2f, 0x20, 0x33, 0x32, 0x29, 0x20
        /*00cd*/ 	.byte	0x25, 0x20, 0x34, 0x29, 0x00
	.type		__unnamed_1,@object
	.size		__unnamed_1,(__unnamed_2 - __unnamed_1)
__unnamed_1:
        /*00d2*/ 	.byte	0x61, 0x75, 0x74, 0x6f, 0x20, 0x63, 0x75, 0x74, 0x65, 0x3a, 0x3a, 0x61, 0x73, 0x5f, 0x70, 0x6f
        /* <DEDUP_REMOVED lines=24> */
        /*0262*/ 	.byte	0x34, 0x30, 0x39, 0x36, 0x3e, 0x3e, 0x3e, 0x3e, 0x5d, 0x00
	.type		__unnamed_2,@object
	.size		__unnamed_2,(.L_2 - __unnamed_2)
__unnamed_2:
        /* <DEDUP_REMOVED lines=42> */
        /*050c*/ 	.byte	0x3e, 0x3e, 0x5d, 0x00
.L_2:


//--------------------- .nv.shared._ZN7cutlass13device_kernelINS_4gemm6kernel13GemmUniversalIN4cute5tupleIJiiiiEEENS1_10collective13CollectiveMmaINS1_35MainloopSm100TmaUmmaWarpSpecializedILi3ELi2ELi4ENS5_IJNS4_1CILi1EEENSA_ILi8EEESB_EEEEENS5_IJNSA_ILi128EEESF_SF_EEENS_10bfloat16_tENS5_IJlSB_lEEESH_SI_NS4_8TiledMMAINS4_8MMA_AtomIJNS4_20SM100_MMA_F16BF16_SSISH_SH_fLi128ELi128ELNS4_4UMMA5MajorE0ELSN_0ELNSM_7ScaleInE0ELSO_0EEEEEENS4_6LayoutINS5_IJSB_SB_SB_EEENS5_IJNSA_ILi0EEEST_ST_EEEEENS5_IJNS4_10UnderscoreESW_SW_EEEEENS4_23SM90_TMA_LOAD_MULTICASTENS4_14ComposedLayoutINS4_7SwizzleILi3ELi4ELi3EEENS4_18smem_ptr_flag_bitsILi16EEENSR_INS5_IJSC_NSA_ILi64EEEEEENS5_IJS15_SB_EEEEEEEvNS4_8identityENS4_13SM90_TMA_LOADES19_vS1A_EENS_8epilogue10collective18CollectiveEpilogueINS1D_23Sm100TmaWarpSpecializedILi4ELi2ELi32ELb1ELb0EEEJSG_NS5_IJNSR_ISF_SB_EENSR_INSA_ILi32EEESB_EEEEESH_SI_SH_SI_NS1D_6fusion15FusionCallbacksIS1H_NS1M_17LinearCombinationISH_fSH_fLNS_15FloatRoundStyleE2EEESG_S1L_JEEENS4_5SM1004TMEM4LOAD26SM100_TMEM_LOAD_32dp32b32xES1B_NS10_INS11_ILi2ELi4ELi3EEES14_NSR_INS5_IJSC_S1J_EEENS5_IJS1J_SB_EEEEEEENS4_39AutoVectorizingCopyWithAssumedAlignmentILi128EEENS4_14SM90_TMA_STOREES20_S22_S22_EEEvvEEEEvNT_6ParamsE --------------------------
	.section	.nv.shared._ZN7cutlass13device_kernelINS_4gemm6kernel13GemmUniversalIN4cute5tupleIJiiiiEEENS1_10collective13CollectiveMmaINS1_35MainloopSm100TmaUmmaWarpSpecializedILi3ELi2ELi4ENS5_IJNS4_1CILi1EEENSA_ILi8EEESB_EEEEENS5_IJNSA_ILi128EEESF_SF_EEENS_10bfloat16_tENS5_IJlSB_lEEESH_SI_NS4_8TiledMMAINS4_8MMA_AtomIJNS4_20SM100_MMA_F16BF16_SSISH_SH_fLi128ELi128ELNS4_4UMMA5MajorE0ELSN_0ELNSM_7ScaleInE0ELSO_0EEEEEENS4_6LayoutINS5_IJSB_SB_SB_EEENS5_IJNSA_ILi0EEEST_ST_EEEEENS5_IJNS4_10UnderscoreESW_SW_EEEEENS4_23SM90_TMA_LOAD_MULTICASTENS4_14ComposedLayoutINS4_7SwizzleILi3ELi4ELi3EEENS4_18smem_ptr_flag_bitsILi16EEENSR_INS5_IJSC_NSA_ILi64EEEEEENS5_IJS15_SB_EEEEEEEvNS4_8identityENS4_13SM90_TMA_LOADES19_vS1A_EENS_8epilogue10collective18CollectiveEpilogueINS1D_23Sm100TmaWarpSpecializedILi4ELi2ELi32ELb1ELb0EEEJSG_NS5_IJNSR_ISF_SB_EENSR_INSA_ILi32EEESB_EEEEESH_SI_SH_SI_NS1D_6fusion15FusionCallbacksIS1H_NS1M_17LinearCombinationISH_fSH_fLNS_15FloatRoundStyleE2EEESG_S1L_JEEENS4_5SM1004TMEM4LOAD26SM100_TMEM_LOAD_32dp32b32xES1B_NS10_INS11_ILi2ELi4ELi3EEES14_NSR_INS5_IJSC_S1J_EEENS5_IJS1J_SB_EEEEEEENS4_39AutoVectorizingCopyWithAssumedAlignmentILi128EEENS4_14SM90_TMA_STOREES20_S22_S22_EEEvvEEEEvNT_6ParamsE,"aw",@nobits
	.sectionflags	@""
	.align	16
	.zero		1024


//--------------------- .nv.shared.reserved.0     --------------------------
	.section	.nv.shared.reserved.0,"aw",@nobits
	.weak		__nv_reservedSMEM_offset_0_alias
	.size		__nv_reservedSMEM_offset_0_alias, 0, 64
	.other		__nv_reservedSMEM_offset_0_alias,@"STO_CUDA_RESERVED_SHARED STV_DEFAULT"
__nv_reservedSMEM_offset_0_alias:
	.zero		0
.nv.shared.reserved.0:
	.zero		64
	.weak		__nv_reservedSMEM_tcgen05_partition
	.type		__nv_reservedSMEM_tcgen05_partition,@object
	.size		__nv_reservedSMEM_tcgen05_partition,(.L_0 - __nv_reservedSMEM_tcgen05_partition)
__nv_reservedSMEM_tcgen05_partition:
	.zero		32
.L_0:


//--------------------- .nv.global                --------------------------
	.section	.nv.global,"aw",@nobits
.nv.global:
	.type		_ZN40_INTERNAL_5cdccc60_4_k_cu_88fcf1d4_195004cute1_E,@object
	.size		_ZN40_INTERNAL_5cdccc60_4_k_cu_88fcf1d4_195004cute1_E,(_ZN40_INTERNAL_5cdccc60_4_k_cu_88fcf1d4_195004cuda3std3__45__cpo6cbeginE - _ZN40_INTERNAL_5cdccc60_4_k_cu_88fcf1d4_195004cute1_E)
_ZN40_INTERNAL_5cdccc60_4_k_cu_88fcf1d4_195004cute1_E:
	.zero		1
	.type		_ZN40_INTERNAL_5cdccc60_4_k_cu_88fcf1d4_195004cuda3std3__45__cpo6cbeginE,@object
	.size		_ZN40_INTERNAL_5cdccc60_4_k_cu_88fcf1d4_195004cuda3std3__45__cpo6cbeginE,(_ZN40_INTERNAL_5cdccc60_4_k_cu_88fcf1d4_195004cuda3std3__48in_placeE - _ZN40_INTERNAL_5cdccc60_4_k_cu_88fcf1d4_195004cuda3std3__45__cpo6cbeginE)
_ZN40_INTERNAL_5cdccc60_4_k_cu_88fcf1d4_195004cuda3std3__45__cpo6cbeginE:
	.zero		1
	.type		_ZN40_INTERNAL_5cdccc60_4_k_cu_88fcf1d4_195004cuda3std3__48in_placeE,@object
	.size		_ZN40_INTERNAL_5cdccc60_4_k_cu_88fcf1d4_195004cuda3std3__48in_placeE,(_ZN40_INTERNAL_5cdccc60_4_k_cu_88fcf1d4_195004cuda3std6ranges3__45__cpo9iter_moveE - _ZN40_INTERNAL_5cdccc60_4_k_cu_88fcf1d4_195004cuda3std3__48in_placeE)
_ZN40_INTERNAL_5cdccc60_4_k_cu_88fcf1d4_195004cuda3std3__48in_placeE:
	.zero		1
	.type		_ZN40_INTERNAL_5cdccc60_4_k_cu_88fcf1d4_195004cuda3std6ranges3__45__cpo9iter_moveE,@object
	.size		_ZN40_INTERNAL_5cdccc60_4_k_cu_88fcf1d4_195004cuda3std6ranges3__45__cpo9iter_moveE,(_ZN40_INTERNAL_5cdccc60_4_k_cu_88fcf1d4_195004cuda3std3__45__cpo5beginE - _ZN40_INTERNAL_5cdccc60_4_k_cu_88fcf1d4_195004cuda3std6ranges3__45__cpo9iter_moveE)
_ZN40_INTERNAL_5cdccc60_4_k_cu_88fcf1d4_195004cuda3std6ranges3__45__cpo9iter_moveE:
	.zero		1
	.type		_ZN40_INTERNAL_5cdccc60_4_k_cu_88fcf1d4_195004cuda3std3__45__cpo5beginE,@object
	.size		_ZN40_INTERNAL_5cdccc60_4_k_cu_88fcf1d4_195004cuda3std3__45__cpo5beginE,(_ZN40_INTERNAL_5cdccc60_4_k_cu_88fcf1d4_195004cuda3std3__442_GLOBAL__N__5cdccc60_4_k_cu_88fcf1d4_195006ignoreE - _ZN40_INTERNAL_5cdccc60_4_k_cu_88fcf1d4_195004cuda3std3__45__cpo5beginE)
_ZN40_INTERNAL_5cdccc60_4_k_cu_88fcf1d4_195004cuda3std3__45__cpo5beginE:
	.zero		1
	.type		_ZN40_INTERNAL_5cdccc60_4_k_cu_88fcf1d4_195004cuda3std3__442_GLOBAL__N__5cdccc60_4_k_cu_88fcf1d4_195006ignoreE,@object
	.size		_ZN40_INTERNAL_5cdccc60_4_k_cu_88fcf1d4_195004cuda3std3__442_GLOBAL__N__5cdccc60_4_k_cu_88fcf1d4_195006ignoreE,(_ZN40_INTERNAL_5cdccc60_4_k_cu_88fcf1d4_195004cute7productE - _ZN40_INTERNAL_5cdccc60_4_k_cu_88fcf1d4_195004cuda3std3__442_GLOBAL__N__5cdccc60_4_k_cu_88fcf1d4_195006ignoreE)
_ZN40_INTERNAL_5cdccc60_4_k_cu_88fcf1d4_195004cuda3std3__442_GLOBAL__N__5cdccc60_4_k_cu_88fcf1d4_195006ignoreE:
	.zero		1
	.type		_ZN40_INTERNAL_5cdccc60_4_k_cu_88fcf1d4_195004cute7productE,@object
	.size		_ZN40_INTERNAL_5cdccc60_4_k_cu_88fcf1d4_195004cute7productE,(_ZN40_INTERNAL_5cdccc60_4_k_cu_88fcf1d4_195004cuda3std3__45__cpo3endE - _ZN40_INTERNAL_5cdccc60_4_k_cu_88fcf1d4_195004cute7productE)
_ZN40_INTERNAL_5cdccc60_4_k_cu_88fcf1d4_195004cute7productE:
	.zero		1
	.type		_ZN40_INTERNAL_5cdccc60_4_k_cu_88fcf1d4_195004cuda3std3__45__cpo3endE,@object
	.size		_ZN40_INTERNAL_5cdccc60_4_k_cu_88fcf1d4_195004cuda3std3__45__cpo3endE,(_ZN40_INTERNAL_5cdccc60_4_k_cu_88fcf1d4_195004cuda3std3__419piecewise_constructE - _ZN40_INTERNAL_5cdccc60_4_k_cu_88fcf1d4_195004cuda3std3__45__cpo3endE)
_ZN40_INTERNAL_5cdccc60_4_k_cu_88fcf1d4_195004cuda3std3__45__cpo3endE:
	.zero		1
	.type		_ZN40_INTERNAL_5cdccc60_4_k_cu_88fcf1d4_195004cuda3std3__419piecewise_constructE,@object
	.size		_ZN40_INTERNAL_5cdccc60_4_k_cu_88fcf1d4_195004cuda3std3__419piecewise_constructE,(_ZN40_INTERNAL_5cdccc60_4_k_cu_88fcf1d4_195004cuda3std3__45__cpo4cendE - _ZN40_INTERNAL_5cdccc60_4_k_cu_88fcf1d4_195004cuda3std3__419piecewise_constructE)
_ZN40_INTERNAL_5cdccc60_4_k_cu_88fcf1d4_195004cuda3std3__419piecewise_constructE:
	.zero		1
	.type		_ZN40_INTERNAL_5cdccc60_4_k_cu_88fcf1d4_195004cuda3std3__45__cpo4cendE,@object
	.size		_ZN40_INTERNAL_5cdccc60_4_k_cu_88fcf1d4_195004cuda3std3__45__cpo4cendE,(_ZN40_INTERNAL_5cdccc60_4_k_cu_88fcf1d4_195004cuda3std6ranges3__45__cpo4swapE - _ZN40_INTERNAL_5cdccc60_4_k_cu_88fcf1d4_195004cuda3std3__45__cpo4cendE)
_ZN40_INTERNAL_5cdccc60_4_k_cu_88fcf1d4_195004cuda3std3__45__cpo4cendE:
	.zero		1
	.type		_ZN40_INTERNAL_5cdccc60_4_k_cu_88fcf1d4_195004cuda3std6ranges3__45__cpo4swapE,@object
	.size		_ZN40_INTERNAL_5cdccc60_4_k_cu_88fcf1d4_195004cuda3std6ranges3__45__cpo4swapE,(.L_10 - _ZN40_INTERNAL_5cdccc60_4_k_cu_88fcf1d4_195004cuda3std6ranges3__45__cpo4swapE)
_ZN40_INTERNAL_5cdccc60_4_k_cu_88fcf1d4_195004cuda3std6ranges3__45__cpo4swapE:
	.zero		1
.L_10:


//--------------------- .nv.constant0._ZN7cutlass13device_kernelINS_4gemm6kernel13GemmUniversalIN4cute5tupleIJiiiiEEENS1_10collective13CollectiveMmaINS1_35MainloopSm100TmaUmmaWarpSpecializedILi3ELi2ELi4ENS5_IJNS4_1CILi1EEENSA_ILi8EEESB_EEEEENS5_IJNSA_ILi128EEESF_SF_EEENS_10bfloat16_tENS5_IJlSB_lEEESH_SI_NS4_8TiledMMAINS4_8MMA_AtomIJNS4_20SM100_MMA_F16BF16_SSISH_SH_fLi128ELi128ELNS4_4UMMA5MajorE0ELSN_0ELNSM_7ScaleInE0ELSO_0EEEEEENS4_6LayoutINS5_IJSB_SB_SB_EEENS5_IJNSA_ILi0EEEST_ST_EEEEENS5_IJNS4_10UnderscoreESW_SW_EEEEENS4_23SM90_TMA_LOAD_MULTICASTENS4_14ComposedLayoutINS4_7SwizzleILi3ELi4ELi3EEENS4_18smem_ptr_flag_bitsILi16EEENSR_INS5_IJSC_NSA_ILi64EEEEEENS5_IJS15_SB_EEEEEEEvNS4_8identityENS4_13SM90_TMA_LOADES19_vS1A_EENS_8epilogue10collective18CollectiveEpilogueINS1D_23Sm100TmaWarpSpecializedILi4ELi2ELi32ELb1ELb0EEEJSG_NS5_IJNSR_ISF_SB_EENSR_INSA_ILi32EEESB_EEEEESH_SI_SH_SI_NS1D_6fusion15FusionCallbacksIS1H_NS1M_17LinearCombinationISH_fSH_fLNS_15FloatRoundStyleE2EEESG_S1L_JEEENS4_5SM1004TMEM4LOAD26SM100_TMEM_LOAD_32dp32b32xES1B_NS10_INS11_ILi2ELi4ELi3EEES14_NSR_INS5_IJSC_S1J_EEENS5_IJS1J_SB_EEEEEEENS4_39AutoVectorizingCopyWithAssumedAlignmentILi128EEENS4_14SM90_TMA_STOREES20_S22_S22_EEEvvEEEEvNT_6ParamsE --------------------------
	.section	.nv.constant0._ZN7cutlass13device_kernelINS_4gemm6kernel13GemmUniversalIN4cute5tupleIJiiiiEEENS1_10collective13CollectiveMmaINS1_35MainloopSm100TmaUmmaWarpSpecializedILi3ELi2ELi4ENS5_IJNS4_1CILi1EEENSA_ILi8EEESB_EEEEENS5_IJNSA_ILi128EEESF_SF_EEENS_10bfloat16_tENS5_IJlSB_lEEESH_SI_NS4_8TiledMMAINS4_8MMA_AtomIJNS4_20SM100_MMA_F16BF16_SSISH_SH_fLi128ELi128ELNS4_4UMMA5MajorE0ELSN_0ELNSM_7ScaleInE0ELSO_0EEEEEENS4_6LayoutINS5_IJSB_SB_SB_EEENS5_IJNSA_ILi0EEEST_ST_EEEEENS5_IJNS4_10UnderscoreESW_SW_EEEEENS4_23SM90_TMA_LOAD_MULTICASTENS4_14ComposedLayoutINS4_7SwizzleILi3ELi4ELi3EEENS4_18smem_ptr_flag_bitsILi16EEENSR_INS5_IJSC_NSA_ILi64EEEEEENS5_IJS15_SB_EEEEEEEvNS4_8identityENS4_13SM90_TMA_LOADES19_vS1A_EENS_8epilogue10collective18CollectiveEpilogueINS1D_23Sm100TmaWarpSpecializedILi4ELi2ELi32ELb1ELb0EEEJSG_NS5_IJNSR_ISF_SB_EENSR_INSA_ILi32EEESB_EEEEESH_SI_SH_SI_NS1D_6fusion15FusionCallbacksIS1H_NS1M_17LinearCombinationISH_fSH_fLNS_15FloatRoundStyleE2EEESG_S1L_JEEENS4_5SM1004TMEM4LOAD26SM100_TMEM_LOAD_32dp32b32xES1B_NS10_INS11_ILi2ELi4ELi3EEES14_NSR_INS5_IJSC_S1J_EEENS5_IJS1J_SB_EEEEEEENS4_39AutoVectorizingCopyWithAssumedAlignmentILi128EEENS4_14SM90_TMA_STOREES20_S22_S22_EEEvvEEEEvNT_6ParamsE,"a",@progbits
	.sectionflags	@""
	.align	4
.nv.constant0._ZN7cutlass13device_kernelINS_4gemm6kernel13GemmUniversalIN4cute5tupleIJiiiiEEENS1_10collective13CollectiveMmaINS1_35MainloopSm100TmaUmmaWarpSpecializedILi3ELi2ELi4ENS5_IJNS4_1CILi1EEENSA_ILi8EEESB_EEEEENS5_IJNSA_ILi128EEESF_SF_EEENS_10bfloat16_tENS5_IJlSB_lEEESH_SI_NS4_8TiledMMAINS4_8MMA_AtomIJNS4_20SM100_MMA_F16BF16_SSISH_SH_fLi128ELi128ELNS4_4UMMA5MajorE0ELSN_0ELNSM_7ScaleInE0ELSO_0EEEEEENS4_6LayoutINS5_IJSB_SB_SB_EEENS5_IJNSA_ILi0EEEST_ST_EEEEENS5_IJNS4_10UnderscoreESW_SW_EEEEENS4_23SM90_TMA_LOAD_MULTICASTENS4_14ComposedLayoutINS4_7SwizzleILi3ELi4ELi3EEENS4_18smem_ptr_flag_bitsILi16EEENSR_INS5_IJSC_NSA_ILi64EEEEEENS5_IJS15_SB_EEEEEEEvNS4_8identityENS4_13SM90_TMA_LOADES19_vS1A_EENS_8epilogue10collective18CollectiveEpilogueINS1D_23Sm100TmaWarpSpecializedILi4ELi2ELi32ELb1ELb0EEEJSG_NS5_IJNSR_ISF_SB_EENSR_INSA_ILi32EEESB_EEEEESH_SI_SH_SI_NS1D_6fusion15FusionCallbacksIS1H_NS1M_17LinearCombinationISH_fSH_fLNS_15FloatRoundStyleE2EEESG_S1L_JEEENS4_5SM1004TMEM4LOAD26SM100_TMEM_LOAD_32dp32b32xES1B_NS10_INS11_ILi2ELi4ELi3EEES14_NSR_INS5_IJSC_S1J_EEENS5_IJS1J_SB_EEEEEEENS4_39AutoVectorizingCopyWithAssumedAlignmentILi128EEENS4_14SM90_TMA_STOREES20_S22_S22_EEEvvEEEEvNT_6ParamsE:
	.zero		2944


//--------------------- SYMBOLS --------------------------

	.type		.nv.reservedSmem.offset0,@object
	.size		.nv.reservedSmem.offset0,0x4
	.type		.nv.reservedSmem.cap,@object
	.size		.nv.reservedSmem.cap,0x4
	.type		__assertfail,@function
